	.headerflags	@"EF_CUDA_TEXMODE_UNIFIED EF_CUDA_64BIT_ADDRESS EF_CUDA_ACCELERATORS EF_CUDA_SM90 EF_CUDA_VIRTUAL_SM(EF_CUDA_SM90)"
	.elftype	@"ET_EXEC"


//--------------------- .nv.info                  --------------------------
	.section	.nv.info,"",@"SHT_CUDA_INFO"
	.align	4


	//----- nvinfo : EIATTR_REGCOUNT
	.align		4
        /*0000*/ 	.byte	0x04, 0x2f
        /*0002*/ 	.short	(.L_1 - .L_0)
	.align		4
.L_0:
        /*0004*/ 	.word	index@(triton_mm)
        /*0008*/ 	.word	0x00000060


	//----- nvinfo : EIATTR_MIN_STACK_SIZE
	.align		4
.L_1:
        /*000c*/ 	.byte	0x04, 0x12
        /*000e*/ 	.short	(.L_3 - .L_2)
	.align		4
.L_2:
        /*0010*/ 	.word	index@(triton_mm)
        /*0014*/ 	.word	0x00000000


	//----- nvinfo : EIATTR_FRAME_SIZE
	.align		4
.L_3:
        /*0018*/ 	.byte	0x04, 0x11
        /*001a*/ 	.short	(.L_5 - .L_4)
	.align		4
.L_4:
        /*001c*/ 	.word	index@(triton_mm)
        /*0020*/ 	.word	0x00000000


	//----- nvinfo : EIATTR_MIN_STACK_SIZE
	.align		4
.L_5:
        /*0024*/ 	.byte	0x04, 0x12
        /*0026*/ 	.short	(.L_7 - .L_6)
	.align		4
.L_6:
        /*0028*/ 	.word	index@(triton_mm)
        /*002c*/ 	.word	0x00000000
.L_7:


//--------------------- .nv.info.triton_mm        --------------------------
	.section	.nv.info.triton_mm,"",@"SHT_CUDA_INFO"
	.sectionflags	@""
	.align	4


	//----- nvinfo : EIATTR_CUDA_API_VERSION
	.align		4
        /*0000*/ 	.byte	0x04, 0x37
        /*0002*/ 	.short	(.L_9 - .L_8)
.L_8:
        /*0004*/ 	.word	0x0000007c


	//----- nvinfo : EIATTR_KPARAM_INFO
	.align		4
.L_9:
        /*0008*/ 	.byte	0x04, 0x17
        /*000a*/ 	.short	(.L_11 - .L_10)
.L_10:
        /*000c*/ 	.word	0x00000000
        /*0010*/ 	.short	0x0003
        /*0012*/ 	.short	0x0018
        /*0014*/ 	.byte	0x00, 0xf0, 0x21, 0x00


	//----- nvinfo : EIATTR_KPARAM_INFO
	.align		4
.L_11:
        /*0018*/ 	.byte	0x04, 0x17
        /*001a*/ 	.short	(.L_13 - .L_12)
.L_12:
        /*001c*/ 	.word	0x00000000
        /*0020*/ 	.short	0x0002
        /*0022*/ 	.short	0x0010
        /*0024*/ 	.byte	0x00, 0xf0, 0x21, 0x00


	//----- nvinfo : EIATTR_KPARAM_INFO
	.align		4
.L_13:
        /*0028*/ 	.byte	0x04, 0x17
        /*002a*/ 	.short	(.L_15 - .L_14)
.L_14:
        /*002c*/ 	.word	0x00000000
        /*0030*/ 	.short	0x0001
        /*0032*/ 	.short	0x0008
        /*0034*/ 	.byte	0x00, 0xf0, 0x21, 0x00


	//----- nvinfo : EIATTR_KPARAM_INFO
	.align		4
.L_15:
        /*0038*/ 	.byte	0x04, 0x17
        /*003a*/ 	.short	(.L_17 - .L_16)
.L_16:
        /*003c*/ 	.word	0x00000000
        /*0040*/ 	.short	0x0000
        /*0042*/ 	.short	0x0000
        /*0044*/ 	.byte	0x00, 0xf0, 0x21, 0x00


	//----- nvinfo : EIATTR_SPARSE_MMA_MASK
	.align		4
.L_17:
        /*0048*/ 	.byte	0x03, 0x50
        /*004a*/ 	.short	0x0000


	//----- nvinfo : EIATTR_MAXREG_COUNT
	.align		4
        /*004c*/ 	.byte	0x03, 0x1b
        /*004e*/ 	.short	0x00ff


	//----- nvinfo : EIATTR_COOP_GROUP_MASK_REGIDS
	.align		4
        /*0050*/ 	.byte	0x04, 0x29
        /*0052*/ 	.short	(.L_19 - .L_18)


	//   ....[0]....
.L_18:
        /*0054*/ 	.word	0xffffffff


	//----- nvinfo : EIATTR_COOP_GROUP_INSTR_OFFSETS
	.align		4
.L_19:
        /*0058*/ 	.byte	0x04, 0x28
        /*005a*/ 	.short	(.L_21 - .L_20)


	//   ....[0]....
.L_20:
        /*005c*/ 	.word	0x00001580


	//----- nvinfo : EIATTR_EXIT_INSTR_OFFSETS
	.align		4
.L_21:
        /*0060*/ 	.byte	0x04, 0x1c
        /*0062*/ 	.short	(.L_23 - .L_22)


	//   ....[0]....
.L_22:
        /*0064*/ 	.word	0x000028f0


	//   ....[1]....
        /*0068*/ 	.word	0x00002910


	//----- nvinfo : EIATTR_MAX_THREADS
	.align		4
.L_23:
        /*006c*/ 	.byte	0x04, 0x05
        /*006e*/ 	.short	(.L_25 - .L_24)
.L_24:
        /*0070*/ 	.word	0x00000080
        /*0074*/ 	.word	0x00000001
        /*0078*/ 	.word	0x00000001


	//----- nvinfo : EIATTR_CBANK_PARAM_SIZE
	.align		4
.L_25:
        /*007c*/ 	.byte	0x03, 0x19
        /*007e*/ 	.short	0x0020


	//----- nvinfo : EIATTR_PARAM_CBANK
	.align		4
        /*0080*/ 	.byte	0x04, 0x0a
        /*0082*/ 	.short	(.L_27 - .L_26)
	.align		4
.L_26:
        /*0084*/ 	.word	index@(.nv.constant0.triton_mm)
        /*0088*/ 	.short	0x0210
        /*008a*/ 	.short	0x0020


	//----- nvinfo : EIATTR_SW_WAR
	.align		4
.L_27:
        /*008c*/ 	.byte	0x04, 0x36
        /*008e*/ 	.short	(.L_29 - .L_28)
.L_28:
        /*0090*/ 	.word	0x00000008
.L_29:


//--------------------- .nv.callgraph             --------------------------
	.section	.nv.callgraph,"",@"SHT_CUDA_CALLGRAPH"
	.align	4
	.sectionentsize	8
	.align		4
        /*0000*/ 	.word	0x00000000
	.align		4
        /*0004*/ 	.word	0xffffffff
	.align		4
        /*0008*/ 	.word	0x00000000
	.align		4
        /*000c*/ 	.word	0xfffffffe
	.align		4
        /*0010*/ 	.word	0x00000000
	.align		4
        /*0014*/ 	.word	0xfffffffd
	.align		4
        /*0018*/ 	.word	0x00000000
	.align		4
        /*001c*/ 	.word	0xfffffffc


//--------------------- .text.triton_mm           --------------------------
	.section	.text.triton_mm,"ax",@progbits
	.sectionflags	@"SHF_BARRIERS=1"
	.align	128
        .global         triton_mm
        .type           triton_mm,@function
        .size           triton_mm,(.L_x_2 - triton_mm)
        .other          triton_mm,@"STO_CUDA_ENTRY STV_DEFAULT"
triton_mm:
.text.triton_mm:
[----:B------:R-:W1:Y:S01]  /*0000*/  LDC R1, c[0x0][0x28] ;  /* 0x00000a00ff017b82 */ /* 0x000e620000000800 */
[----:B------:R-:W2:Y:S01]  /*0010*/  S2R R8, SR_CTAID.X ;  /* 0x0000000000087919 */ /* 0x000ea20000002500 */
[----:B------:R-:W-:-:S06]  /*0020*/  IMAD.MOV.U32 R2, RZ, RZ, -0x8 ;  /* 0xfffffff8ff027424 */ /* 0x000fcc00078e00ff */
[----:B------:R-:W3:Y:S01]  /*0030*/  S2UR UR4, SR_CgaCtaId ;  /* 0x00000000000479c3 */ /* 0x000ee20000008800 */
[----:B------:R-:W-:Y:S01]  /*0040*/  UMOV UR10, 0x400 ;  /* 0x00000400000a7882 */ /* 0x000fe20000000000 */
[----:B------:R-:W-:Y:S01]  /*0050*/  ULDC.64 UR14, c[0x0][0x208] ;  /* 0x00008200000e7ab9 */ /* 0x000fe20000000a00 */
[----:B------:R-:W-:Y:S01]  /*0060*/  IMAD.MOV.U32 R62, RZ, RZ, -0x80 ;  /* 0xffffff80ff3e7424 */ /* 0x000fe200078e00ff */
[----:B------:R-:W-:Y:S01]  /*0070*/  UMOV UR11, 0x3 ;  /* 0x00000003000b7882 */ /* 0x000fe20000000000 */
[----:B------:R-:W-:Y:S01]  /*0080*/  UMOV UR12, 0xffffffff ;  /* 0xffffffff000c7882 */ /* 0x000fe20000000000 */
[----:B------:R-:W-:Y:S01]  /*0090*/  UMOV UR5, URZ ;  /* 0x0000003f00057c82 */ /* 0x000fe20008000000 */
[----:B---3--:R-:W-:-:S03]  /*00a0*/  UPRMT UR10, UR4, 0x654, UR10 ;  /* 0x00000654040a7896 */ /* 0x008fc6000800000a */
[----:B------:R-:W-:Y:S01]  /*00b0*/  UMOV UR4, URZ ;  /* 0x0000003f00047c82 */ /* 0x000fe20008000000 */
[----:B--2---:R-:W-:-:S05]  /*00c0*/  IMAD.HI R0, R8, 0x2aaaaaab, RZ ;  /* 0x2aaaaaab08007827 */ /* 0x004fca00078e02ff */
[----:B------:R-:W-:-:S04]  /*00d0*/  SHF.R.U32.HI R3, RZ, 0x1f, R0 ;  /* 0x0000001fff037819 */ /* 0x000fc80000011600 */
[----:B------:R-:W-:-:S05]  /*00e0*/  LEA.HI.SX32 R11, R0, R3, 0x1a ;  /* 0x00000003000b7211 */ /* 0x000fca00078fd2ff */
[----:B------:R-:W-:-:S05]  /*00f0*/  IMAD R0, R11, R2, 0x40 ;  /* 0x000000400b007424 */ /* 0x000fca00078e0202 */
[----:B------:R-:W-:-:S04]  /*0100*/  VIMNMX R4, R0, 0x8, PT ;  /* 0x0000000800047848 */ /* 0x000fc80003fe0100 */
[-C--:B------:R-:W-:Y:S02]  /*0110*/  IABS R7, R4.reuse ;  /* 0x0000000400077213 */ /* 0x080fe40000000000 */
[----:B------:R-:W-:Y:S02]  /*0120*/  IABS R9, R4 ;  /* 0x0000000400097213 */ /* 0x000fe40000000000 */
[----:B------:R-:W2:Y:S03]  /*0130*/  I2F.RP R0, R7 ;  /* 0x0000000700007306 */ /* 0x000ea60000209400 */
[----:B------:R-:W-:-:S05]  /*0140*/  IMAD.MOV R9, RZ, RZ, -R9 ;  /* 0x000000ffff097224 */ /* 0x000fca00078e0a09 */
[----:B--2---:R-:W2:Y:S02]  /*0150*/  MUFU.RCP R0, R0 ;  /* 0x0000000000007308 */ /* 0x004ea40000001000 */
[----:B--2---:R-:W-:Y:S02]  /*0160*/  VIADD R2, R0, 0xffffffe ;  /* 0x0ffffffe00027836 */ /* 0x004fe40000000000 */
[----:B------:R-:W2:Y:S04]  /*0170*/  S2R R0, SR_TID.X ;  /* 0x0000000000007919 */ /* 0x000ea80000002100 */
[----:B------:R3:W4:Y:S02]  /*0180*/  F2I.FTZ.U32.TRUNC.NTZ R3, R2 ;  /* 0x0000000200037305 */ /* 0x000724000021f000 */
[----:B---3--:R-:W-:-:S02]  /*0190*/  IMAD.MOV.U32 R2, RZ, RZ, RZ ;  /* 0x000000ffff027224 */ /* 0x008fc400078e00ff */
[----:B----4-:R-:W-:-:S04]  /*01a0*/  IMAD.MOV R6, RZ, RZ, -R3 ;  /* 0x000000ffff067224 */ /* 0x010fc800078e0a03 */
[----:B------:R-:W-:Y:S01]  /*01b0*/  IMAD R5, R6, R7, RZ ;  /* 0x0000000706057224 */ /* 0x000fe200078e02ff */
[----:B------:R-:W-:-:S03]  /*01c0*/  IABS R6, R8 ;  /* 0x0000000800067213 */ /* 0x000fc60000000000 */
[----:B------:R-:W-:-:S04]  /*01d0*/  IMAD.HI.U32 R3, R3, R5, R2 ;  /* 0x0000000503037227 */ /* 0x000fc800078e0002 */
[----:B------:R-:W-:Y:S02]  /*01e0*/  IMAD R5, R11, -0x180, R8 ;  /* 0xfffffe800b057824 */ /* 0x000fe400078e0208 */
[----:B------:R-:W-:Y:S01]  /*01f0*/  IMAD.HI.U32 R2, R3, R6, RZ ;  /* 0x0000000603027227 */ /* 0x000fe200078e00ff */
[----:B--2---:R-:W-:Y:S02]  /*0200*/  SHF.R.U32.HI R12, RZ, 0x4, R0 ;  /* 0x00000004ff0c7819 */ /* 0x004fe40000011600 */
[----:B------:R-:W-:Y:S01]  /*0210*/  IABS R10, R5 ;  /* 0x00000005000a7213 */ /* 0x000fe20000000000 */
[----:B------:R-:W-:Y:S01]  /*0220*/  IMAD R2, R2, R9, R6 ;  /* 0x0000000902027224 */ /* 0x000fe200078e0206 */
[----:B------:R-:W-:Y:S02]  /*0230*/  LOP3.LUT R5, R5, R4, RZ, 0x3c, !PT ;  /* 0x0000000405057212 */ /* 0x000fe400078e3cff */
[----:B------:R-:W-:Y:S01]  /*0240*/  SGXT.U32 R12, R12, 0x3 ;  /* 0x000000030c0c781a */ /* 0x000fe20000000000 */
[----:B------:R-:W-:Y:S01]  /*0250*/  IMAD.HI.U32 R3, R3, R10, RZ ;  /* 0x0000000a03037227 */ /* 0x000fe200078e00ff */
[----:B------:R-:W-:-:S02]  /*0260*/  ISETP.GT.U32.AND P1, PT, R7, R2, PT ;  /* 0x000000020700720c */ /* 0x000fc40003f24070 */
[----:B------:R-:W-:Y:S01]  /*0270*/  ISETP.GE.AND P2, PT, R5, RZ, PT ;  /* 0x000000ff0500720c */ /* 0x000fe20003f46270 */
[----:B------:R-:W-:Y:S01]  /*0280*/  IMAD R6, R3, R9, R10 ;  /* 0x0000000903067224 */ /* 0x000fe200078e020a */
[----:B------:R-:W-:Y:S02]  /*0290*/  SHF.R.U32.HI R5, RZ, 0x4, R0 ;  /* 0x00000004ff057819 */ /* 0x000fe40000011600 */
[C---:B------:R-:W-:Y:S02]  /*02a0*/  LOP3.LUT R9, R12.reuse, 0x28, RZ, 0xfc, !PT ;  /* 0x000000280c097812 */ /* 0x040fe400078efcff */
[----:B------:R-:W-:Y:S02]  /*02b0*/  ISETP.GT.U32.AND P0, PT, R7, R6, PT ;  /* 0x000000060700720c */ /* 0x000fe40003f04070 */
[----:B------:R-:W-:Y:S02]  /*02c0*/  LOP3.LUT R5, R5, R0, RZ, 0x3c, !PT ;  /* 0x0000000005057212 */ /* 0x000fe400078e3cff */
[----:B------:R-:W-:Y:S01]  /*02d0*/  LOP3.LUT R13, R12, 0x38, RZ, 0xfc, !PT ;  /* 0x000000380c0d7812 */ /* 0x000fe200078efcff */
[----:B------:R-:W-:Y:S01]  /*02e0*/  @!P1 IMAD.IADD R2, R2, 0x1, -R7 ;  /* 0x0000000102029824 */ /* 0x000fe200078e0a07 */
[----:B------:R-:W-:Y:S01]  /*02f0*/  ISETP.GE.AND P1, PT, R8, RZ, PT ;  /* 0x000000ff0800720c */ /* 0x000fe20003f26270 */
[----:B------:R-:W-:Y:S01]  /*0300*/  IMAD.SHL.U32 R10, R5, 0x8, RZ ;  /* 0x00000008050a7824 */ /* 0x000fe200078e00ff */
[----:B------:R-:W-:-:S02]  /*0310*/  LOP3.LUT R5, R12, 0x8, RZ, 0xfc, !PT ;  /* 0x000000080c057812 */ /* 0x000fc400078efcff */
[----:B------:R-:W-:Y:S02]  /*0320*/  ISETP.GT.U32.AND P4, PT, R7, R2, PT ;  /* 0x000000020700720c */ /* 0x000fe40003f84070 */
[----:B------:R-:W-:Y:S01]  /*0330*/  LOP3.LUT R14, R10, 0x38, RZ, 0xc0, !PT ;  /* 0x000000380a0e7812 */ /* 0x000fe200078ec0ff */
[--C-:B------:R-:W-:Y:S01]  /*0340*/  @!P0 IMAD.IADD R6, R6, 0x1, -R7.reuse ;  /* 0x0000000106068824 */ /* 0x100fe200078e0a07 */
[----:B------:R-:W-:Y:S01]  /*0350*/  LOP3.LUT R8, R12, 0x20, RZ, 0xfc, !PT ;  /* 0x000000200c087812 */ /* 0x000fe200078efcff */
[----:B------:R-:W-:Y:S01]  /*0360*/  @!P0 VIADD R3, R3, 0x1 ;  /* 0x0000000103038836 */ /* 0x000fe20000000000 */
[----:B------:R-:W-:Y:S01]  /*0370*/  ISETP.NE.AND P0, PT, R4, RZ, PT ;  /* 0x000000ff0400720c */ /* 0x000fe20003f05270 */
[--C-:B------:R-:W-:Y:S01]  /*0380*/  IMAD R15, R5, 0x40, R14.reuse ;  /* 0x00000040050f7824 */ /* 0x100fe200078e020e */
[----:B------:R-:W-:Y:S01]  /*0390*/  ISETP.GE.U32.AND P3, PT, R6, R7, PT ;  /* 0x000000070600720c */ /* 0x000fe20003f66070 */
[----:B------:R-:W-:Y:S01]  /*03a0*/  IMAD.SHL.U32 R6, R0, 0x200, RZ ;  /* 0x0000020000067824 */ /* 0x000fe200078e00ff */
[----:B------:R-:W-:Y:S01]  /*03b0*/  LOP3.LUT R10, R12, 0x30, RZ, 0xfc, !PT ;  /* 0x000000300c0a7812 */ /* 0x000fe200078efcff */
[----:B------:R-:W-:Y:S01]  /*03c0*/  IMAD R19, R8, 0x40, R14 ;  /* 0x0000004008137824 */ /* 0x000fe200078e020e */
[----:B------:R-:W-:Y:S01]  /*03d0*/  SHF.R.U32.HI R86, RZ, 0x5, R0 ;  /* 0x00000005ff567819 */ /* 0x000fe20000011600 */
[----:B------:R-:W-:Y:S01]  /*03e0*/  @!P4 IMAD.IADD R2, R2, 0x1, -R7 ;  /* 0x000000010202c824 */ /* 0x000fe200078e0a07 */
[----:B------:R-:W-:Y:S01]  /*03f0*/  LOP3.LUT R22, R6, 0x1000, RZ, 0xc0, !PT ;  /* 0x0000100006167812 */ /* 0x000fe200078ec0ff */
[----:B------:R-:W-:Y:S01]  /*0400*/  IMAD R9, R9, 0x40, R14 ;  /* 0x0000004009097824 */ /* 0x000fe200078e020e */
[C---:B------:R-:W-:Y:S01]  /*0410*/  LOP3.LUT R6, R12.reuse, 0x10, RZ, 0xfc, !PT ;  /* 0x000000100c067812 */ /* 0x040fe200078efcff */
[----:B------:R-:W-:Y:S01]  /*0420*/  @!P1 IMAD.MOV R2, RZ, RZ, -R2 ;  /* 0x000000ffff029224 */ /* 0x000fe200078e0a02 */
[----:B------:R-:W-:Y:S01]  /*0430*/  LOP3.LUT R7, R12, 0x18, RZ, 0xfc, !PT ;  /* 0x000000180c077812 */ /* 0x000fe200078efcff */
[----:B------:R-:W-:Y:S01]  /*0440*/  IMAD R21, R10, 0x40, R14 ;  /* 0x000000400a157824 */ /* 0x000fe200078e020e */
[----:B------:R-:W-:Y:S01]  /*0450*/  LOP3.LUT R8, R9, R22, RZ, 0xfc, !PT ;  /* 0x0000001609087212 */ /* 0x000fe200078efcff */
[----:B------:R-:W-:-:S02]  /*0460*/  @P3 VIADD R3, R3, 0x1 ;  /* 0x0000000103033836 */ /* 0x000fc40000000000 */
[--C-:B------:R-:W-:Y:S01]  /*0470*/  IMAD R17, R6, 0x40, R14.reuse ;  /* 0x0000004006117824 */ /* 0x100fe200078e020e */
[----:B------:R-:W-:Y:S01]  /*0480*/  LOP3.LUT R9, R21, R22, RZ, 0xfc, !PT ;  /* 0x0000001615097212 */ /* 0x000fe200078efcff */
[----:B------:R-:W-:Y:S01]  /*0490*/  IMAD.MOV.U32 R6, RZ, RZ, R3 ;  /* 0x000000ffff067224 */ /* 0x000fe200078e0003 */
[----:B------:R-:W-:Y:S01]  /*04a0*/  LOP3.LUT R3, RZ, R4, RZ, 0x33, !PT ;  /* 0x00000004ff037212 */ /* 0x000fe200078e33ff */
[----:B------:R-:W-:Y:S01]  /*04b0*/  IMAD R7, R7, 0x40, R14 ;  /* 0x0000004007077824 */ /* 0x000fe200078e020e */
[----:B------:R-:W-:Y:S01]  /*04c0*/  LOP3.LUT R4, R15, R22, RZ, 0xfc, !PT ;  /* 0x000000160f047212 */ /* 0x000fe200078efcff */
[----:B------:R-:W-:Y:S01]  /*04d0*/  @!P2 IMAD.MOV R6, RZ, RZ, -R6 ;  /* 0x000000ffff06a224 */ /* 0x000fe200078e0a06 */
[----:B------:R-:W-:Y:S01]  /*04e0*/  LEA R87, R8, UR10, 0x1 ;  /* 0x0000000a08577c11 */ /* 0x000fe2000f8e08ff */
[--C-:B------:R-:W-:Y:S01]  /*04f0*/  IMAD R5, R12, 0x40, R14.reuse ;  /* 0x000000400c057824 */ /* 0x100fe200078e020e */
[----:B------:R-:W-:Y:S01]  /*0500*/  LEA R65, R4, UR10, 0x1 ;  /* 0x0000000a04417c11 */ /* 0x000fe2000f8e08ff */
[----:B------:R-:W-:Y:S01]  /*0510*/  IMAD R23, R13, 0x40, R14 ;  /* 0x000000400d177824 */ /* 0x000fe200078e020e */
[----:B------:R-:W-:-:S02]  /*0520*/  SEL R6, R3, R6, !P0 ;  /* 0x0000000603067207 */ /* 0x000fc40004000000 */
[----:B------:R-:W-:Y:S02]  /*0530*/  SEL R14, R3, R2, !P0 ;  /* 0x00000002030e7207 */ /* 0x000fe40004000000 */
[-C--:B------:R-:W-:Y:S01]  /*0540*/  LOP3.LUT R3, R5, R22.reuse, RZ, 0xfc, !PT ;  /* 0x0000001605037212 */ /* 0x080fe200078efcff */
[----:B------:R-:W-:Y:S01]  /*0550*/  IMAD.SHL.U32 R2, R6, 0x40, RZ ;  /* 0x0000004006027824 */ /* 0x000fe200078e00ff */
[-C--:B------:R-:W-:Y:S01]  /*0560*/  LOP3.LUT R6, R7, R22.reuse, RZ, 0xfc, !PT ;  /* 0x0000001607067212 */ /* 0x080fe200078efcff */
[----:B------:R-:W-:Y:S01]  /*0570*/  IMAD R33, R11, 0x8, R14 ;  /* 0x000000080b217824 */ /* 0x000fe200078e020e */
[----:B------:R-:W-:Y:S02]  /*0580*/  LOP3.LUT R5, R17, R22, RZ, 0xfc, !PT ;  /* 0x0000001611057212 */ /* 0x000fe400078efcff */
[----:B------:R-:W-:Y:S02]  /*0590*/  LOP3.LUT R15, R2, R12, RZ, 0xfc, !PT ;  /* 0x0000000c020f7212 */ /* 0x000fe400078efcff */
[----:B------:R-:W-:-:S02]  /*05a0*/  LOP3.LUT R16, R2, 0x8, R12, 0xfe, !PT ;  /* 0x0000000802107812 */ /* 0x000fc400078efe0c */
[-C--:B------:R-:W-:Y:S01]  /*05b0*/  LOP3.LUT R7, R19, R22.reuse, RZ, 0xfc, !PT ;  /* 0x0000001613077212 */ /* 0x080fe200078efcff */
[----:B------:R-:W-:Y:S01]  /*05c0*/  IMAD.HI R13, R15, 0x2aaaaaab, RZ ;  /* 0x2aaaaaab0f0d7827 */ /* 0x000fe200078e02ff */
[----:B------:R-:W-:Y:S02]  /*05d0*/  LOP3.LUT R17, R2, 0x10, R12, 0xfe, !PT ;  /* 0x0000001002117812 */ /* 0x000fe400078efe0c */
[----:B------:R-:W-:Y:S01]  /*05e0*/  LOP3.LUT R10, R23, R22, RZ, 0xfc, !PT ;  /* 0x00000016170a7212 */ /* 0x000fe200078efcff */
[----:B------:R-:W-:Y:S01]  /*05f0*/  IMAD.HI R19, R16, 0x2aaaaaab, RZ ;  /* 0x2aaaaaab10137827 */ /* 0x000fe200078e02ff */
[----:B------:R-:W-:Y:S02]  /*0600*/  SHF.R.U32.HI R18, RZ, 0x1f, R13 ;  /* 0x0000001fff127819 */ /* 0x000fe4000001160d */
[----:B------:R-:W-:Y:S01]  /*0610*/  LOP3.LUT R14, R2, 0x18, R12, 0xfe, !PT ;  /* 0x00000018020e7812 */ /* 0x000fe200078efe0c */
[----:B------:R-:W-:Y:S01]  /*0620*/  IMAD.HI R21, R17, 0x2aaaaaab, RZ ;  /* 0x2aaaaaab11157827 */ /* 0x000fe200078e02ff */
[----:B------:R-:W-:-:S02]  /*0630*/  SHF.R.U32.HI R20, RZ, 0x1f, R19 ;  /* 0x0000001fff147819 */ /* 0x000fc40000011613 */
[----:B------:R-:W-:Y:S01]  /*0640*/  LEA.HI R24, R13, R18, RZ, 0x17 ;  /* 0x000000120d187211 */ /* 0x000fe200078fb8ff */
[----:B------:R-:W-:Y:S01]  /*0650*/  IMAD.HI R11, R14, 0x2aaaaaab, RZ ;  /* 0x2aaaaaab0e0b7827 */ /* 0x000fe200078e02ff */
[----:B------:R-:W-:Y:S02]  /*0660*/  LEA.HI R23, R19, R20, RZ, 0x17 ;  /* 0x0000001413177211 */ /* 0x000fe400078fb8ff */
[----:B------:R-:W-:Y:S02]  /*0670*/  SHF.R.U32.HI R20, RZ, 0x1f, R21 ;  /* 0x0000001fff147819 */ /* 0x000fe40000011615 */
[----:B------:R-:W-:Y:S02]  /*0680*/  LOP3.LUT R18, R2, 0x20, R12, 0xfe, !PT ;  /* 0x0000002002127812 */ /* 0x000fe400078efe0c */
[----:B------:R-:W-:Y:S02]  /*0690*/  LEA.HI R28, R21, R20, RZ, 0x17 ;  /* 0x00000014151c7211 */ /* 0x000fe400078fb8ff */
[----:B------:R-:W-:Y:S01]  /*06a0*/  LOP3.LUT R20, R2, 0x30, R12, 0xfe, !PT ;  /* 0x0000003002147812 */ /* 0x000fe200078efe0c */
[----:B------:R-:W-:Y:S01]  /*06b0*/  IMAD.HI R13, R18, 0x2aaaaaab, RZ ;  /* 0x2aaaaaab120d7827 */ /* 0x000fe200078e02ff */
[----:B------:R-:W-:-:S02]  /*06c0*/  LOP3.LUT R21, R2, 0x38, R12, 0xfe, !PT ;  /* 0x0000003802157812 */ /* 0x000fc400078efe0c */
[----:B------:R-:W-:Y:S01]  /*06d0*/  SHF.R.U32.HI R22, RZ, 0x1f, R11 ;  /* 0x0000001fff167819 */ /* 0x000fe2000001160b */
[----:B------:R-:W-:Y:S01]  /*06e0*/  IMAD.HI R29, R20, 0x2aaaaaab, RZ ;  /* 0x2aaaaaab141d7827 */ /* 0x000fe200078e02ff */
[----:B------:R-:W-:Y:S02]  /*06f0*/  SHF.R.U32.HI R26, RZ, 0x1f, R13 ;  /* 0x0000001fff1a7819 */ /* 0x000fe4000001160d */
[----:B------:R-:W-:Y:S01]  /*0700*/  LOP3.LUT R19, R2, 0x28, R12, 0xfe, !PT ;  /* 0x0000002802137812 */ /* 0x000fe200078efe0c */
[----:B------:R-:W-:Y:S01]  /*0710*/  IMAD.HI R32, R21, 0x2aaaaaab, RZ ;  /* 0x2aaaaaab15207827 */ /* 0x000fe200078e02ff */
[----:B------:R-:W-:Y:S02]  /*0720*/  LEA.HI R25, R11, R22, RZ, 0x17 ;  /* 0x000000160b197211 */ /* 0x000fe400078fb8ff */
[----:B------:R-:W-:Y:S01]  /*0730*/  LEA.HI R31, R13, R26, RZ, 0x17 ;  /* 0x0000001a0d1f7211 */ /* 0x000fe200078fb8ff */
[----:B------:R-:W-:Y:S01]  /*0740*/  IMAD.SHL.U32 R11, R33, 0x40, RZ ;  /* 0x00000040210b7824 */ /* 0x000fe200078e00ff */
[----:B------:R-:W-:Y:S01]  /*0750*/  SHF.R.U32.HI R22, RZ, 0x1f, R29 ;  /* 0x0000001fff167819 */ /* 0x000fe2000001161d */
[----:B------:R-:W-:Y:S01]  /*0760*/  IMAD.HI R27, R19, 0x2aaaaaab, RZ ;  /* 0x2aaaaaab131b7827 */ /* 0x000fe200078e02ff */
[----:B------:R-:W-:-:S02]  /*0770*/  SHF.R.U32.HI R13, RZ, 0x1f, R32 ;  /* 0x0000001fff0d7819 */ /* 0x000fc40000011620 */
[----:B------:R-:W-:Y:S01]  /*0780*/  SHF.R.S32.HI R26, RZ, 0x19, R33 ;  /* 0x00000019ff1a7819 */ /* 0x000fe20000011421 */
[----:B------:R-:W-:Y:S01]  /*0790*/  IMAD R31, R31, -0xc00, R18 ;  /* 0xfffff4001f1f7824 */ /* 0x000fe200078e0212 */
[----:B------:R-:W-:Y:S01]  /*07a0*/  LEA.HI R33, R29, R22, RZ, 0x17 ;  /* 0x000000161d217211 */ /* 0x000fe200078fb8ff */
[----:B------:R-:W-:Y:S01]  /*07b0*/  IMAD R29, R25, -0xc00, R14 ;  /* 0xfffff400191d7824 */ /* 0x000fe200078e020e */
[----:B------:R-:W-:Y:S01]  /*07c0*/  LEA.HI R32, R32, R13, RZ, 0x17 ;  /* 0x0000000d20207211 */ /* 0x000fe200078fb8ff */
[----:B------:R-:W-:Y:S01]  /*07d0*/  IMAD R28, R28, -0xc00, R17 ;  /* 0xfffff4001c1c7824 */ /* 0x000fe200078e0211 */
[----:B------:R-:W-:Y:S01]  /*07e0*/  SGXT R22, R26, 0x1 ;  /* 0x000000011a16781a */ /* 0x000fe20000000200 */
[----:B------:R-:W-:Y:S01]  /*07f0*/  IMAD R26, R24, -0xc00, R15 ;  /* 0xfffff400181a7824 */ /* 0x000fe200078e020f */
[----:B------:R-:W-:Y:S01]  /*0800*/  LOP3.LUT R13, R11, R12, RZ, 0xfc, !PT ;  /* 0x0000000c0b0d7212 */ /* 0x000fe200078efcff */
[----:B------:R-:W-:Y:S01]  /*0810*/  IMAD R35, R32, -0xc00, R21 ;  /* 0xfffff40020237824 */ /* 0x000fe200078e0215 */
[----:B------:R-:W-:Y:S01]  /*0820*/  SHF.R.U32.HI R30, RZ, 0x1f, R27 ;  /* 0x0000001fff1e7819 */ /* 0x000fe2000001161b */
[----:B------:R-:W-:Y:S01]  /*0830*/  IMAD R34, R33, -0xc00, R20 ;  /* 0xfffff40021227824 */ /* 0x000fe200078e0214 */
[----:B------:R-:W-:Y:S01]  /*0840*/  LEA.HI R15, R22, R13, RZ, 0xc ;  /* 0x0000000d160f7211 */ /* 0x000fe200078f60ff */
[----:B------:R-:W2:Y:S01]  /*0850*/  LDC.64 R32, c[0x0][0x220] ;  /* 0x00008800ff207b82 */ /* 0x000ea20000000a00 */
[----:B------:R-:W-:Y:S01]  /*0860*/  LEA.HI R30, R27, R30, RZ, 0x17 ;  /* 0x0000001e1b1e7211 */ /* 0x000fe200078fb8ff */
[----:B------:R-:W-:Y:S01]  /*0870*/  IMAD R27, R23, -0xc00, R16 ;  /* 0xfffff400171b7824 */ /* 0x000fe200078e0210 */
[----:B------:R-:W-:-:S02]  /*0880*/  LOP3.LUT R16, R15, 0x3ff000, RZ, 0xc0, !PT ;  /* 0x003ff0000f107812 */ /* 0x000fc400078ec0ff */
[----:B------:R-:W-:Y:S01]  /*0890*/  LOP3.LUT R14, R11, 0x8, R12, 0xfe, !PT ;  /* 0x000000080b0e7812 */ /* 0x000fe200078efe0c */
[----:B------:R-:W-:Y:S01]  /*08a0*/  IMAD R30, R30, -0xc00, R19 ;  /* 0xfffff4001e1e7824 */ /* 0x000fe200078e0213 */
[----:B------:R-:W-:Y:S01]  /*08b0*/  LOP3.LUT R15, R11, 0x18, R12, 0xfe, !PT ;  /* 0x000000180b0f7812 */ /* 0x000fe200078efe0c */
[----:B------:R-:W-:Y:S01]  /*08c0*/  IMAD.IADD R18, R13, 0x1, -R16 ;  /* 0x000000010d127824 */ /* 0x000fe200078e0a10 */
[----:B------:R-:W-:Y:S02]  /*08d0*/  LOP3.LUT R16, R11, 0x20, R12, 0xfe, !PT ;  /* 0x000000200b107812 */ /* 0x000fe400078efe0c */
[----:B------:R-:W-:Y:S02]  /*08e0*/  LOP3.LUT R13, R11, 0x10, R12, 0xfe, !PT ;  /* 0x000000100b0d7812 */ /* 0x000fe400078efe0c */
[C---:B------:R-:W-:Y:S02]  /*08f0*/  LEA.HI R17, R22.reuse, R14, RZ, 0xc ;  /* 0x0000000e16117211 */ /* 0x040fe400078f60ff */
[----:B------:R-:W-:-:S02]  /*0900*/  LEA.HI R21, R22, R15, RZ, 0xc ;  /* 0x0000000f16157211 */ /* 0x000fc400078f60ff */
[C---:B------:R-:W-:Y:S02]  /*0910*/  LEA.HI R23, R22.reuse, R16, RZ, 0xc ;  /* 0x0000001016177211 */ /* 0x040fe400078f60ff */
[----:B------:R-:W-:Y:S02]  /*0920*/  LEA.HI R19, R22, R13, RZ, 0xc ;  /* 0x0000000d16137211 */ /* 0x000fe400078f60ff */
[----:B------:R-:W-:Y:S02]  /*0930*/  LOP3.LUT R17, R17, 0x3ff000, RZ, 0xc0, !PT ;  /* 0x003ff00011117812 */ /* 0x000fe400078ec0ff */
[----:B------:R-:W-:Y:S02]  /*0940*/  LOP3.LUT R24, R21, 0x3ff000, RZ, 0xc0, !PT ;  /* 0x003ff00015187812 */ /* 0x000fe400078ec0ff */
[----:B------:R-:W-:Y:S02]  /*0950*/  LOP3.LUT R23, R23, 0x3ff000, RZ, 0xc0, !PT ;  /* 0x003ff00017177812 */ /* 0x000fe400078ec0ff */
[----:B------:R-:W-:Y:S01]  /*0960*/  LOP3.LUT R20, R19, 0x3ff000, RZ, 0xc0, !PT ;  /* 0x003ff00013147812 */ /* 0x000fe200078ec0ff */
[----:B------:R-:W-:Y:S01]  /*0970*/  IMAD.IADD R19, R14, 0x1, -R17 ;  /* 0x000000010e137824 */ /* 0x000fe200078e0a11 */
[----:B------:R-:W-:Y:S01]  /*0980*/  LOP3.LUT R17, R11, 0x28, R12, 0xfe, !PT ;  /* 0x000000280b117812 */ /* 0x000fe200078efe0c */
[----:B------:R-:W-:Y:S01]  /*0990*/  IMAD.IADD R24, R15, 0x1, -R24 ;  /* 0x000000010f187824 */ /* 0x000fe200078e0a18 */
[----:B------:R-:W-:Y:S01]  /*09a0*/  LEA R63, R3, UR10, 0x1 ;  /* 0x0000000a033f7c11 */ /* 0x000fe2000f8e08ff */
[----:B------:R-:W3:Y:S01]  /*09b0*/  LDC.64 R14, c[0x0][0x218] ;  /* 0x00008600ff0e7b82 */ /* 0x000ee20000000a00 */
[----:B------:R-:W-:Y:S01]  /*09c0*/  IMAD.IADD R23, R16, 0x1, -R23 ;  /* 0x0000000110177824 */ /* 0x000fe200078e0a17 */
[----:B------:R-:W-:Y:S01]  /*09d0*/  LOP3.LUT R16, R11, 0x30, R12, 0xfe, !PT ;  /* 0x000000300b107812 */ /* 0x000fe200078efe0c */
[----:B------:R-:W-:Y:S01]  /*09e0*/  IMAD.IADD R20, R13, 0x1, -R20 ;  /* 0x000000010d147824 */ /* 0x000fe200078e0a14 */
[----:B------:R-:W-:-:S02]  /*09f0*/  LOP3.LUT R12, R11, 0x38, R12, 0xfe, !PT ;  /* 0x000000380b0c7812 */ /* 0x000fc400078efe0c */
[C---:B------:R-:W-:Y:S02]  /*0a00*/  LEA.HI R13, R22.reuse, R17, RZ, 0xc ;  /* 0x00000011160d7211 */ /* 0x040fe400078f60ff */
[C---:B------:R-:W-:Y:S02]  /*0a10*/  LEA.HI R21, R22.reuse, R16, RZ, 0xc ;  /* 0x0000001016157211 */ /* 0x040fe400078f60ff */
[----:B------:R-:W-:Y:S02]  /*0a20*/  LEA.HI R25, R22, R12, RZ, 0xc ;  /* 0x0000000c16197211 */ /* 0x000fe400078f60ff */
[----:B------:R-:W-:Y:S01]  /*0a30*/  LOP3.LUT R22, R13, 0x3ff000, RZ, 0xc0, !PT ;  /* 0x003ff0000d167812 */ /* 0x000fe200078ec0ff */
[----:B------:R-:W-:Y:S01]  /*0a40*/  IMAD.SHL.U32 R13, R0, 0x8, RZ ;  /* 0x00000008000d7824 */ /* 0x000fe200078e00ff */
[----:B------:R-:W-:Y:S02]  /*0a50*/  LOP3.LUT R21, R21, 0x3ff000, RZ, 0xc0, !PT ;  /* 0x003ff00015157812 */ /* 0x000fe400078ec0ff */
[----:B------:R-:W-:Y:S01]  /*0a60*/  LOP3.LUT R25, R25, 0x3ff000, RZ, 0xc0, !PT ;  /* 0x003ff00019197812 */ /* 0x000fe200078ec0ff */
[----:B------:R-:W-:Y:S01]  /*0a70*/  IMAD.IADD R22, R17, 0x1, -R22 ;  /* 0x0000000111167824 */ /* 0x000fe200078e0a16 */
[----:B------:R-:W-:Y:S01]  /*0a80*/  LOP3.LUT R17, R13, 0x78, RZ, 0xc0, !PT ;  /* 0x000000780d117812 */ /* 0x000fe200078ec0ff */
[----:B------:R-:W-:Y:S01]  /*0a90*/  IMAD.IADD R21, R16, 0x1, -R21 ;  /* 0x0000000110157824 */ /* 0x000fe200078e0a15 */
[----:B------:R-:W-:Y:S01]  /*0aa0*/  LEA R67, R5, UR10, 0x1 ;  /* 0x0000000a05437c11 */ /* 0x000fe2000f8e08ff */
[----:B------:R-:W-:Y:S01]  /*0ab0*/  IMAD.IADD R25, R12, 0x1, -R25 ;  /* 0x000000010c197824 */ /* 0x000fe200078e0a19 */
[----:B------:R-:W-:Y:S01]  /*0ac0*/  LEA R69, R6, UR10, 0x1 ;  /* 0x0000000a06457c11 */ /* 0x000fe2000f8e08ff */
[--C-:B------:R-:W-:Y:S01]  /*0ad0*/  IMAD R55, R18, 0xc00, R17.reuse ;  /* 0x00000c0012377824 */ /* 0x100fe200078e0211 */
[----:B------:R-:W-:Y:S01]  /*0ae0*/  LEA R85, R7, UR10, 0x1 ;  /* 0x0000000a07557c11 */ /* 0x000fe2000f8e08ff */
[--C-:B------:R-:W-:Y:S01]  /*0af0*/  IMAD R19, R19, 0xc00, R17.reuse ;  /* 0x00000c0013137824 */ /* 0x100fe200078e0211 */
[----:B------:R-:W-:Y:S01]  /*0b00*/  LEA R89, R9, UR10, 0x1 ;  /* 0x0000000a09597c11 */ /* 0x000fe2000f8e08ff */
[--C-:B------:R-:W-:Y:S01]  /*0b10*/  IMAD R51, R20, 0xc00, R17.reuse ;  /* 0x00000c0014337824 */ /* 0x100fe200078e0211 */
[----:B------:R-:W-:Y:S01]  /*0b20*/  LEA R91, R10, UR10, 0x1 ;  /* 0x0000000a0a5b7c11 */ /* 0x000fe2000f8e08ff */
[----:B------:R-:W-:-:S02]  /*0b30*/  IMAD R49, R24, 0xc00, R17 ;  /* 0x00000c0018317824 */ /* 0x000fc400078e0211 */
[----:B------:R-:W-:Y:S02]  /*0b40*/  IMAD R23, R23, 0xc00, R17 ;  /* 0x00000c0017177824 */ /* 0x000fe400078e0211 */
[----:B---3--:R-:W-:-:S04]  /*0b50*/  IMAD.WIDE R54, R55, 0x2, R14 ;  /* 0x0000000237367825 */ /* 0x008fc800078e020e */
[----:B------:R-:W-:Y:S01]  /*0b60*/  IMAD R45, R22, 0xc00, R17 ;  /* 0x00000c00162d7824 */ /* 0x000fe200078e0211 */
[----:B------:R-:W-:Y:S01]  /*0b70*/  @!PT LDS RZ, [RZ] ;  /* 0x00000000fffff984 */ /* 0x000fe20000000800 */
[----:B------:R-:W-:Y:S01]  /*0b80*/  @!PT LDS RZ, [RZ] ;  /* 0x00000000fffff984 */ /* 0x000fe20000000800 */
[----:B------:R-:W-:Y:S01]  /*0b90*/  @!PT LDS RZ, [RZ] ;  /* 0x00000000fffff984 */ /* 0x000fe20000000800 */
[----:B------:R-:W-:Y:S01]  /*0ba0*/  LDGSTS.E.BYPASS.128 [R63], desc[UR14][R54.64] ;  /* 0x00000000363f7fae */ /* 0x000fe2000b901c4e */
[----:B------:R-:W-:Y:S01]  /*0bb0*/  IMAD.WIDE R52, R19, 0x2, R14 ;  /* 0x0000000213347825 */ /* 0x000fe200078e020e */
[----:B------:R-:W-:-:S03]  /*0bc0*/  IADD3 R12, P0, R54, 0x400, RZ ;  /* 0x00000400360c7810 */ /* 0x000fc60007f1e0ff */
[----:B------:R-:W-:Y:S01]  /*0bd0*/  IMAD R21, R21, 0xc00, R17 ;  /* 0x00000c0015157824 */ /* 0x000fe200078e0211 */
[----:B------:R-:W-:Y:S01]  /*0be0*/  LDGSTS.E.BYPASS.128 [R65], desc[UR14][R52.64] ;  /* 0x0000000034417fae */ /* 0x000fe2000b901c4e */
[----:B------:R-:W-:-:S04]  /*0bf0*/  IMAD.WIDE R50, R51, 0x2, R14 ;  /* 0x0000000233327825 */ /* 0x000fc800078e020e */
[----:B------:R-:W-:Y:S01]  /*0c00*/  IMAD R25, R25, 0xc00, R17 ;  /* 0x00000c0019197824 */ /* 0x000fe200078e0211 */
[----:B------:R-:W-:Y:S01]  /*0c10*/  LDGSTS.E.BYPASS.128 [R67], desc[UR14][R50.64] ;  /* 0x0000000032437fae */ /* 0x000fe2000b901c4e */
[----:B------:R-:W-:-:S04]  /*0c20*/  IMAD.WIDE R48, R49, 0x2, R14 ;  /* 0x0000000231307825 */ /* 0x000fc800078e020e */
[----:B------:R-:W-:Y:S01]  /*0c30*/  IMAD.WIDE R46, R23, 0x2, R14 ;  /* 0x00000002172e7825 */ /* 0x000fe200078e020e */
[----:B------:R-:W-:Y:S03]  /*0c40*/  LDGSTS.E.BYPASS.128 [R69], desc[UR14][R48.64] ;  /* 0x0000000030457fae */ /* 0x000fe6000b901c4e */
[----:B------:R-:W-:Y:S01]  /*0c50*/  IMAD R39, R26, 0xc00, R17 ;  /* 0x00000c001a277824 */ /* 0x000fe200078e0211 */
[----:B------:R-:W-:Y:S01]  /*0c60*/  LDGSTS.E.BYPASS.128 [R85], desc[UR14][R46.64] ;  /* 0x000000002e557fae */ /* 0x000fe2000b901c4e */
[----:B------:R-:W-:-:S04]  /*0c70*/  IMAD.WIDE R44, R45, 0x2, R14 ;  /* 0x000000022d2c7825 */ /* 0x000fc800078e020e */
[----:B------:R-:W-:Y:S01]  /*0c80*/  IMAD R27, R27, 0xc00, R17 ;  /* 0x00000c001b1b7824 */ /* 0x000fe200078e0211 */
[----:B------:R-:W-:Y:S01]  /*0c90*/  LDGSTS.E.BYPASS.128 [R87], desc[UR14][R44.64] ;  /* 0x000000002c577fae */ /* 0x000fe2000b901c4e */
[----:B------:R-:W-:-:S04]  /*0ca0*/  IMAD.WIDE R40, R21, 0x2, R14 ;  /* 0x0000000215287825 */ /* 0x000fc800078e020e */
[----:B------:R-:W-:Y:S01]  /*0cb0*/  IMAD R57, R28, 0xc00, R17 ;  /* 0x00000c001c397824 */ /* 0x000fe200078e0211 */
[----:B------:R-:W-:Y:S01]  /*0cc0*/  LDGSTS.E.BYPASS.128 [R89], desc[UR14][R40.64] ;  /* 0x0000000028597fae */ /* 0x000fe2000b901c4e */
[----:B------:R-:W-:Y:S01]  /*0cd0*/  IMAD.WIDE R42, R25, 0x2, R14 ;  /* 0x00000002192a7825 */ /* 0x000fe200078e020e */
[----:B------:R-:W-:-:S03]  /*0ce0*/  IADD3 R14, P1, R52, 0x400, RZ ;  /* 0x00000400340e7810 */ /* 0x000fc60007f3e0ff */
[--C-:B------:R-:W-:Y:S01]  /*0cf0*/  IMAD R29, R29, 0xc00, R17.reuse ;  /* 0x00000c001d1d7824 */ /* 0x100fe200078e0211 */
[----:B------:R-:W-:Y:S01]  /*0d00*/  LDGSTS.E.BYPASS.128 [R91], desc[UR14][R42.64] ;  /* 0x000000002a5b7fae */ /* 0x000fe2000b901c4e */
[--C-:B------:R-:W-:Y:S02]  /*0d10*/  IMAD R31, R31, 0xc00, R17.reuse ;  /* 0x00000c001f1f7824 */ /* 0x100fe400078e0211 */
[--C-:B------:R-:W-:Y:S01]  /*0d20*/  IMAD R59, R30, 0xc00, R17.reuse ;  /* 0x00000c001e3b7824 */ /* 0x100fe200078e0211 */
[----:B------:R-:W0:Y:S01]  /*0d30*/  LDGDEPBAR ;  /* 0x00000000000079af */ /* 0x000e220000000000 */
[----:B------:R-:W-:Y:S02]  /*0d40*/  IMAD R61, R34, 0xc00, R17 ;  /* 0x00000c00223d7824 */ /* 0x000fe400078e0211 */
[----:B--2---:R-:W-:-:S04]  /*0d50*/  IMAD.WIDE R38, R39, 0x2, R32 ;  /* 0x0000000227267825 */ /* 0x004fc800078e0220 */
[----:B------:R-:W-:Y:S01]  /*0d60*/  IMAD R17, R35, 0xc00, R17 ;  /* 0x00000c0023117824 */ /* 0x000fe200078e0211 */
[----:B------:R-:W-:Y:S01]  /*0d70*/  LDGSTS.E.BYPASS.128 [R63+0x14000], desc[UR14][R38.64] ;  /* 0x14000000263f7fae */ /* 0x000fe2000b901c4e */
[----:B------:R-:W-:-:S04]  /*0d80*/  IMAD.WIDE R36, R27, 0x2, R32 ;  /* 0x000000021b247825 */ /* 0x000fc800078e0220 */
[--C-:B------:R-:W-:Y:S01]  /*0d90*/  IMAD.WIDE R34, R57, 0x2, R32.reuse ;  /* 0x0000000239227825 */ /* 0x100fe200078e0220 */
[----:B------:R-:W-:Y:S03]  /*0da0*/  LDGSTS.E.BYPASS.128 [R65+0x14000], desc[UR14][R36.64] ;  /* 0x1400000024417fae */ /* 0x000fe6000b901c4e */
[--C-:B------:R-:W-:Y:S01]  /*0db0*/  IMAD.WIDE R26, R29, 0x2, R32.reuse ;  /* 0x000000021d1a7825 */ /* 0x100fe200078e0220 */
[----:B------:R-:W-:Y:S03]  /*0dc0*/  LDGSTS.E.BYPASS.128 [R67+0x14000], desc[UR14][R34.64] ;  /* 0x1400000022437fae */ /* 0x000fe6000b901c4e */
[--C-:B------:R-:W-:Y:S01]  /*0dd0*/  IMAD.WIDE R24, R31, 0x2, R32.reuse ;  /* 0x000000021f187825 */ /* 0x100fe200078e0220 */
[----:B------:R-:W-:Y:S03]  /*0de0*/  LDGSTS.E.BYPASS.128 [R69+0x14000], desc[UR14][R26.64] ;  /* 0x140000001a457fae */ /* 0x000fe6000b901c4e */
[--C-:B------:R-:W-:Y:S01]  /*0df0*/  IMAD.WIDE R28, R59, 0x2, R32.reuse ;  /* 0x000000023b1c7825 */ /* 0x100fe200078e0220 */
[----:B------:R-:W-:Y:S03]  /*0e00*/  LDGSTS.E.BYPASS.128 [R85+0x14000], desc[UR14][R24.64] ;  /* 0x1400000018557fae */ /* 0x000fe6000b901c4e */
[----:B------:R-:W-:Y:S01]  /*0e10*/  IMAD.WIDE R30, R61, 0x2, R32 ;  /* 0x000000023d1e7825 */ /* 0x000fe200078e0220 */
[----:B------:R-:W-:Y:S01]  /*0e20*/  LDGSTS.E.BYPASS.128 [R87+0x14000], desc[UR14][R28.64] ;  /* 0x140000001c577fae */ /* 0x000fe2000b901c4e */
[----:B------:R-:W-:-:S02]  /*0e30*/  IADD3 R78, P2, R28, 0x400, RZ ;  /* 0x000004001c4e7810 */ /* 0x000fc40007f5e0ff */
[----:B------:R-:W-:Y:S01]  /*0e40*/  IMAD.WIDE R32, R17, 0x2, R32 ;  /* 0x0000000211207825 */ /* 0x000fe200078e0220 */
[----:B------:R-:W-:Y:S03]  /*0e50*/  LDGSTS.E.BYPASS.128 [R89+0x14000], desc[UR14][R30.64] ;  /* 0x140000001e597fae */ /* 0x000fe6000b901c4e */
[----:B------:R-:W-:Y:S01]  /*0e60*/  IMAD.X R15, RZ, RZ, R55, P0 ;  /* 0x000000ffff0f7224 */ /* 0x000fe200000e0637 */
[----:B------:R-:W-:Y:S01]  /*0e70*/  LDGSTS.E.BYPASS.128 [R91+0x14000], desc[UR14][R32.64] ;  /* 0x14000000205b7fae */ /* 0x000fe2000b901c4e */
[----:B------:R-:W-:Y:S01]  /*0e80*/  IADD3 R16, P0, R50, 0x400, RZ ;  /* 0x0000040032107810 */ /* 0x000fe20007f1e0ff */
[----:B------:R-:W-:Y:S01]  /*0e90*/  IMAD.X R17, RZ, RZ, R53, P1 ;  /* 0x000000ffff117224 */ /* 0x000fe200008e0635 */
[----:B------:R-:W-:Y:S01]  /*0ea0*/  IADD3 R18, P1, R48, 0x400, RZ ;  /* 0x0000040030127810 */ /* 0x000fe20007f3e0ff */
[----:B------:R-:W0:Y:S01]  /*0eb0*/  LDGDEPBAR ;  /* 0x00000000000079af */ /* 0x000e220000000000 */
[----:B------:R-:W-:-:S02]  /*0ec0*/  IMAD.X R82, RZ, RZ, R29, P2 ;  /* 0x000000ffff527224 */ /* 0x000fc400010e061d */
[----:B------:R-:W-:Y:S01]  /*0ed0*/  IMAD.X R19, RZ, RZ, R51, P0 ;  /* 0x000000ffff137224 */ /* 0x000fe200000e0633 */
[----:B------:R-:W-:Y:S01]  /*0ee0*/  BAR.SYNC.DEFER_BLOCKING 0x0 ;  /* 0x0000000000007b1d */ /* 0x000fe20000010000 */
[----:B------:R-:W-:Y:S01]  /*0ef0*/  IADD3 R20, P0, R46, 0x400, RZ ;  /* 0x000004002e147810 */ /* 0x000fe20007f1e0ff */
[----:B------:R-:W-:Y:S01]  /*0f00*/  IMAD.X R21, RZ, RZ, R49, P1 ;  /* 0x000000ffff157224 */ /* 0x000fe200008e0631 */
[----:B------:R-:W-:-:S03]  /*0f10*/  IADD3 R22, P1, R44, 0x400, RZ ;  /* 0x000004002c167810 */ /* 0x000fc60007f3e0ff */
[----:B------:R-:W-:Y:S01]  /*0f20*/  IMAD.X R23, RZ, RZ, R47, P0 ;  /* 0x000000ffff177224 */ /* 0x000fe200000e062f */
        /* <DEDUP_REMOVED lines=10> */
[----:B------:R-:W-:Y:S01]  /*0fd0*/  IADD3 R74, P1, R26, 0x400, RZ ;  /* 0x000004001a4a7810 */ /* 0x000fe20007f3e0ff */
[----:B------:R-:W-:Y:S01]  /*0fe0*/  @!PT LDS RZ, [RZ] ;  /* 0x00000000fffff984 */ /* 0x000fe20000000800 */
[----:B------:R-:W-:Y:S01]  /*0ff0*/  @!PT LDS RZ, [RZ] ;  /* 0x00000000fffff984 */ /* 0x000fe20000000800 */
[----:B------:R-:W-:Y:S01]  /*1000*/  @!PT LDS RZ, [RZ] ;  /* 0x00000000fffff984 */ /* 0x000fe20000000800 */
[----:B------:R-:W-:Y:S02]  /*1010*/  LDGSTS.E.BYPASS.128 [R63+0x4000], desc[UR14][R54.64+0x100] ;  /* 0x04000100363f7fae */ /* 0x000fe4000b901c4e */
[----:B------:R-:W-:Y:S01]  /*1020*/  IMAD.X R75, RZ, RZ, R35, P0 ;  /* 0x000000ffff4b7224 */ /* 0x000fe200000e0623 */
[----:B------:R-:W-:Y:S01]  /*1030*/  IADD3 R76, P0, R24, 0x400, RZ ;  /* 0x00000400184c7810 */ /* 0x000fe20007f1e0ff */
[----:B------:R-:W-:Y:S01]  /*1040*/  IMAD.X R77, RZ, RZ, R27, P1 ;  /* 0x000000ffff4d7224 */ /* 0x000fe200008e061b */
[----:B------:R-:W-:Y:S01]  /*1050*/  LDGSTS.E.BYPASS.128 [R65+0x4000], desc[UR14][R52.64+0x100] ;  /* 0x0400010034417fae */ /* 0x000fe2000b901c4e */
[----:B------:R-:W-:-:S02]  /*1060*/  IADD3 R80, P1, R30, 0x400, RZ ;  /* 0x000004001e507810 */ /* 0x000fc40007f3e0ff */
[----:B------:R-:W-:Y:S01]  /*1070*/  IMAD.X R79, RZ, RZ, R25, P0 ;  /* 0x000000ffff4f7224 */ /* 0x000fe200000e0619 */
[----:B------:R-:W-:Y:S01]  /*1080*/  LDGSTS.E.BYPASS.128 [R67+0x4000], desc[UR14][R50.64+0x100] ;  /* 0x0400010032437fae */ /* 0x000fe2000b901c4e */
[----:B------:R-:W-:Y:S01]  /*1090*/  IADD3 R81, P0, R32, 0x400, RZ ;  /* 0x0000040020517810 */ /* 0x000fe20007f1e0ff */
[----:B------:R-:W-:Y:S02]  /*10a0*/  IMAD.X R83, RZ, RZ, R31, P1 ;  /* 0x000000ffff537224 */ /* 0x000fe400008e061f */
[----:B------:R-:W-:Y:S02]  /*10b0*/  LDGSTS.E.BYPASS.128 [R69+0x4000], desc[UR14][R48.64+0x100] ;  /* 0x0400010030457fae */ /* 0x000fe4000b901c4e */
[----:B------:R-:W-:Y:S02]  /*10c0*/  IMAD.X R84, RZ, RZ, R33, P0 ;  /* 0x000000ffff547224 */ /* 0x000fe400000e0621 */
[----:B------:R-:W-:Y:S04]  /*10d0*/  LDGSTS.E.BYPASS.128 [R85+0x4000], desc[UR14][R46.64+0x100] ;  /* 0x040001002e557fae */ /* 0x000fe8000b901c4e */
[----:B------:R-:W-:Y:S04]  /*10e0*/  LDGSTS.E.BYPASS.128 [R87+0x4000], desc[UR14][R44.64+0x100] ;  /* 0x040001002c577fae */ /* 0x000fe8000b901c4e */
[----:B------:R-:W-:Y:S04]  /*10f0*/  LDGSTS.E.BYPASS.128 [R89+0x4000], desc[UR14][R40.64+0x100] ;  /* 0x0400010028597fae */ /* 0x000fe8000b901c4e */
[----:B------:R-:W-:Y:S04]  /*1100*/  LDGSTS.E.BYPASS.128 [R91+0x4000], desc[UR14][R42.64+0x100] ;  /* 0x040001002a5b7fae */ /* 0x000fe8000b901c4e */
[----:B------:R-:W0:Y:S04]  /*1110*/  LDGDEPBAR ;  /* 0x00000000000079af */ /* 0x000e280000000000 */
[----:B------:R-:W-:Y:S04]  /*1120*/  LDGSTS.E.BYPASS.128 [R63+0x18000], desc[UR14][R38.64+0x100] ;  /* 0x18000100263f7fae */ /* 0x000fe8000b901c4e */
[----:B------:R-:W-:Y:S04]  /*1130*/  LDGSTS.E.BYPASS.128 [R65+0x18000], desc[UR14][R36.64+0x100] ;  /* 0x1800010024417fae */ /* 0x000fe8000b901c4e */
[----:B------:R-:W-:Y:S04]  /*1140*/  LDGSTS.E.BYPASS.128 [R67+0x18000], desc[UR14][R34.64+0x100] ;  /* 0x1800010022437fae */ /* 0x000fe8000b901c4e */
[----:B------:R-:W-:Y:S04]  /*1150*/  LDGSTS.E.BYPASS.128 [R69+0x18000], desc[UR14][R26.64+0x100] ;  /* 0x180001001a457fae */ /* 0x000fe8000b901c4e */
[----:B------:R-:W-:Y:S04]  /*1160*/  LDGSTS.E.BYPASS.128 [R85+0x18000], desc[UR14][R24.64+0x100] ;  /* 0x1800010018557fae */ /* 0x000fe8000b901c4e */
[----:B------:R-:W-:Y:S04]  /*1170*/  LDGSTS.E.BYPASS.128 [R87+0x18000], desc[UR14][R28.64+0x100] ;  /* 0x180001001c577fae */ /* 0x000fe8000b901c4e */
[----:B------:R-:W-:Y:S04]  /*1180*/  LDGSTS.E.BYPASS.128 [R89+0x18000], desc[UR14][R30.64+0x100] ;  /* 0x180001001e597fae */ /* 0x000fe8000b901c4e */
[----:B------:R-:W-:Y:S04]  /*1190*/  LDGSTS.E.BYPASS.128 [R91+0x18000], desc[UR14][R32.64+0x100] ;  /* 0x18000100205b7fae */ /* 0x000fe8000b901c4e */
[----:B------:R-:W0:Y:S01]  /*11a0*/  LDGDEPBAR ;  /* 0x00000000000079af */ /* 0x000e220000000000 */
[----:B------:R-:W-:Y:S06]  /*11b0*/  BAR.SYNC.DEFER_BLOCKING 0x0 ;  /* 0x0000000000007b1d */ /* 0x000fec0000010000 */
[----:B------:R-:W-:Y:S01]  /*11c0*/  @!PT LDS RZ, [RZ] ;  /* 0x00000000fffff984 */ /* 0x000fe20000000800 */
[----:B------:R-:W-:Y:S01]  /*11d0*/  @!PT LDS RZ, [RZ] ;  /* 0x00000000fffff984 */ /* 0x000fe20000000800 */
[----:B------:R-:W-:Y:S01]  /*11e0*/  @!PT LDS RZ, [RZ] ;  /* 0x00000000fffff984 */ /* 0x000fe20000000800 */
        /* <DEDUP_REMOVED lines=22> */
[----:B------:R2:W-:Y:S04]  /*1350*/  LDGSTS.E.BYPASS.128 [R63+0xc000], desc[UR14][R54.64+0x300] ;  /* 0x0c000300363f7fae */ /* 0x0005e8000b901c4e */
[----:B------:R3:W-:Y:S04]  /*1360*/  LDGSTS.E.BYPASS.128 [R65+0xc000], desc[UR14][R52.64+0x300] ;  /* 0x0c00030034417fae */ /* 0x0007e8000b901c4e */
[----:B------:R4:W-:Y:S04]  /*1370*/  LDGSTS.E.BYPASS.128 [R67+0xc000], desc[UR14][R50.64+0x300] ;  /* 0x0c00030032437fae */ /* 0x0009e8000b901c4e */
[----:B------:R5:W-:Y:S01]  /*1380*/  LDGSTS.E.BYPASS.128 [R69+0xc000], desc[UR14][R48.64+0x300] ;  /* 0x0c00030030457fae */ /* 0x000be2000b901c4e */
[----:B--2---:R-:W-:-:S03]  /*1390*/  CS2R R54, SRZ ;  /* 0x0000000000367805 */ /* 0x004fc6000001ff00 */
[----:B------:R2:W-:Y:S01]  /*13a0*/  LDGSTS.E.BYPASS.128 [R85+0xc000], desc[UR14][R46.64+0x300] ;  /* 0x0c0003002e557fae */ /* 0x0005e2000b901c4e */
[----:B---3--:R-:W-:-:S03]  /*13b0*/  CS2R R52, SRZ ;  /* 0x0000000000347805 */ /* 0x008fc6000001ff00 */
[----:B------:R3:W-:Y:S01]  /*13c0*/  LDGSTS.E.BYPASS.128 [R87+0xc000], desc[UR14][R44.64+0x300] ;  /* 0x0c0003002c577fae */ /* 0x0007e2000b901c4e */
[----:B----4-:R-:W-:-:S03]  /*13d0*/  CS2R R50, SRZ ;  /* 0x0000000000327805 */ /* 0x010fc6000001ff00 */
[----:B------:R4:W-:Y:S01]  /*13e0*/  LDGSTS.E.BYPASS.128 [R89+0xc000], desc[UR14][R40.64+0x300] ;  /* 0x0c00030028597fae */ /* 0x0009e2000b901c4e */
[----:B-1---5:R-:W-:-:S03]  /*13f0*/  CS2R R48, SRZ ;  /* 0x0000000000307805 */ /* 0x022fc6000001ff00 */
[----:B------:R1:W-:Y:S01]  /*1400*/  LDGSTS.E.BYPASS.128 [R91+0xc000], desc[UR14][R42.64+0x300] ;  /* 0x0c0003002a5b7fae */ /* 0x0003e2000b901c4e */
[----:B--2---:R-:W-:-:S03]  /*1410*/  CS2R R46, SRZ ;  /* 0x00000000002e7805 */ /* 0x004fc6000001ff00 */
[----:B------:R-:W0:Y:S01]  /*1420*/  LDGDEPBAR ;  /* 0x00000000000079af */ /* 0x000e220000000000 */
[----:B---3--:R-:W-:-:S03]  /*1430*/  CS2R R44, SRZ ;  /* 0x00000000002c7805 */ /* 0x008fc6000001ff00 */
[----:B------:R2:W-:Y:S01]  /*1440*/  LDGSTS.E.BYPASS.128 [R63+0x20000], desc[UR14][R38.64+0x300] ;  /* 0x20000300263f7fae */ /* 0x0005e2000b901c4e */
[----:B----4-:R-:W-:-:S03]  /*1450*/  CS2R R40, SRZ ;  /* 0x0000000000287805 */ /* 0x010fc6000001ff00 */
[----:B------:R3:W-:Y:S01]  /*1460*/  LDGSTS.E.BYPASS.128 [R65+0x20000], desc[UR14][R36.64+0x300] ;  /* 0x2000030024417fae */ /* 0x0007e2000b901c4e */
[----:B-1----:R-:W-:-:S03]  /*1470*/  CS2R R42, SRZ ;  /* 0x00000000002a7805 */ /* 0x002fc6000001ff00 */
[----:B------:R1:W-:Y:S04]  /*1480*/  LDGSTS.E.BYPASS.128 [R67+0x20000], desc[UR14][R34.64+0x300] ;  /* 0x2000030022437fae */ /* 0x0003e8000b901c4e */
[----:B------:R4:W-:Y:S01]  /*1490*/  LDGSTS.E.BYPASS.128 [R69+0x20000], desc[UR14][R26.64+0x300] ;  /* 0x200003001a457fae */ /* 0x0009e2000b901c4e */
[----:B--2---:R-:W-:-:S03]  /*14a0*/  CS2R R38, SRZ ;  /* 0x0000000000267805 */ /* 0x004fc6000001ff00 */
[----:B------:R2:W-:Y:S01]  /*14b0*/  LDGSTS.E.BYPASS.128 [R85+0x20000], desc[UR14][R24.64+0x300] ;  /* 0x2000030018557fae */ /* 0x0005e2000b901c4e */
[----:B---3--:R-:W-:-:S03]  /*14c0*/  CS2R R36, SRZ ;  /* 0x0000000000247805 */ /* 0x008fc6000001ff00 */
[----:B------:R3:W-:Y:S01]  /*14d0*/  LDGSTS.E.BYPASS.128 [R87+0x20000], desc[UR14][R28.64+0x300] ;  /* 0x200003001c577fae */ /* 0x0007e2000b901c4e */
[----:B-1----:R-:W-:-:S03]  /*14e0*/  CS2R R34, SRZ ;  /* 0x0000000000227805 */ /* 0x002fc6000001ff00 */
[----:B------:R1:W-:Y:S01]  /*14f0*/  LDGSTS.E.BYPASS.128 [R89+0x20000], desc[UR14][R30.64+0x300] ;  /* 0x200003001e597fae */ /* 0x0003e2000b901c4e */
[----:B----4-:R-:W-:-:S03]  /*1500*/  CS2R R26, SRZ ;  /* 0x00000000001a7805 */ /* 0x010fc6000001ff00 */
[----:B------:R4:W-:Y:S01]  /*1510*/  LDGSTS.E.BYPASS.128 [R91+0x20000], desc[UR14][R32.64+0x300] ;  /* 0x20000300205b7fae */ /* 0x0009e2000b901c4e */
[----:B--2---:R-:W-:Y:S02]  /*1520*/  CS2R R24, SRZ ;  /* 0x0000000000187805 */ /* 0x004fe4000001ff00 */
[----:B------:R-:W-:Y:S01]  /*1530*/  LOP3.LUT R85, R86, 0x7fffffc, RZ, 0xc0, !PT ;  /* 0x07fffffc56557812 */ /* 0x000fe200078ec0ff */
[----:B------:R-:W0:Y:S01]  /*1540*/  LDGDEPBAR ;  /* 0x00000000000079af */ /* 0x000e220000000000 */
[----:B---3--:R-:W-:Y:S02]  /*1550*/  CS2R R28, SRZ ;  /* 0x00000000001c7805 */ /* 0x008fe4000001ff00 */
[----:B-1----:R-:W-:Y:S02]  /*1560*/  CS2R R30, SRZ ;  /* 0x00000000001e7805 */ /* 0x002fe4000001ff00 */
[----:B----4-:R-:W-:-:S07]  /*1570*/  CS2R R32, SRZ ;  /* 0x0000000000207805 */ /* 0x010fce000001ff00 */
.L_x_0:
[----:B------:R-:W1:Y:S01]  /*1580*/  SHFL.IDX PT, R63, R85, RZ, 0x1f ;  /* 0x00001fff553f7589 */ /* 0x000e6200000e0000 */
[----:B------:R-:W-:Y:S01]  /*1590*/  UIADD3 UR12, UR12, 0x1, URZ ;  /* 0x000000010c0c7890 */ /* 0x000fe2000fffe03f */
[----:B------:R-:W-:-:S04]  /*15a0*/  DEPBAR.LE SB0, 0x6 ;  /* 0x000081800000791a */ /* 0x000fc80000000000 */
[----:B------:R-:W-:Y:S01]  /*15b0*/  UISETP.GE.AND UP0, UPT, UR12, 0x5, UPT ;  /* 0x000000050c00788c */ /* 0x000fe2000bf06270 */
[----:B------:R-:W-:Y:S01]  /*15c0*/  BAR.SYNC.DEFER_BLOCKING 0x0 ;  /* 0x0000000000007b1d */ /* 0x000fe20000010000 */
[----:B------:R-:W-:Y:S01]  /*15d0*/  UIADD3 UR11, UR11, 0x1, URZ ;  /* 0x000000010b0b7890 */ /* 0x000fe2000fffe03f */
[----:B------:R-:W-:Y:S01]  /*15e0*/  IADD3 R92, P1, R12, UR4, RZ ;  /* 0x000000040c5c7c10 */ /* 0x000fe2000ff3e0ff */
[----:B------:R-:W-:Y:S01]  /*15f0*/  USEL UR12, UR12, URZ, !UP0 ;  /* 0x0000003f0c0c7287 */ /* 0x000fe2000c000000 */
[----:B------:R-:W-:Y:S02]  /*1600*/  VIADD R87, R62, 0x80 ;  /* 0x000000803e577836 */ /* 0x000fe40000000000 */
[----:B------:R-:W-:Y:S01]  /*1610*/  UMOV UR19, 0x40000040 ;  /* 0x4000004000137882 */ /* 0x000fe20000000000 */
[----:B------:R-:W-:Y:S02]  /*1620*/  IADD3.X R93, R15, UR5, RZ, P1, !PT ;  /* 0x000000050f5d7c10 */ /* 0x000fe40008ffe4ff */
[----:B------:R-:W-:-:S02]  /*1630*/  IADD3 R64, P1, R14, UR4, RZ ;  /* 0x000000040e407c10 */ /* 0x000fc4000ff3e0ff */
[----:B------:R-:W-:Y:S02]  /*1640*/  ISETP.GE.U32.AND P0, PT, R87, 0xa00, PT ;  /* 0x00000a005700780c */ /* 0x000fe40003f06070 */
[----:B------:R-:W-:Y:S02]  /*1650*/  IADD3.X R65, R17, UR5, RZ, P1, !PT ;  /* 0x0000000511417c10 */ /* 0x000fe40008ffe4ff */
[----:B------:R-:W-:Y:S02]  /*1660*/  IADD3 R90, P1, R16, UR4, RZ ;  /* 0x00000004105a7c10 */ /* 0x000fe4000ff3e0ff */
[----:B-1----:R-:W-:Y:S02]  /*1670*/  R2UR UR6, R63 ;  /* 0x000000003f0672ca */ /* 0x002fe400000e0000 */
[----:B------:R-:W-:Y:S02]  /*1680*/  IADD3.X R91, R19, UR5, RZ, P1, !PT ;  /* 0x00000005135b7c10 */ /* 0x000fe40008ffe4ff */
[----:B------:R-:W-:Y:S01]  /*1690*/  IADD3 R62, P1, R18, UR4, RZ ;  /* 0x00000004123e7c10 */ /* 0x000fe2000ff3e0ff */
[----:B------:R-:W-:-:S03]  /*16a0*/  WARPGROUP.ARRIVE ;  /* 0x00000000000079c5 */ /* 0x000fc60000000000 */
[----:B------:R-:W-:-:S05]  /*16b0*/  IADD3.X R63, R21, UR5, RZ, P1, !PT ;  /* 0x00000005153f7c10 */ /* 0x000fca0008ffe4ff */
[----:B------:R-:W-:Y:S02]  /*16c0*/  USHF.L.U32 UR7, UR6, 0x7, URZ ;  /* 0x0000000706077899 */ /* 0x000fe4000800063f */
[----:B------:R-:W-:Y:S02]  /*16d0*/  ULEA UR6, UR12, UR10, 0xe ;  /* 0x0000000a0c067291 */ /* 0x000fe4000f8e703f */
[----:B------:R-:W-:Y:S02]  /*16e0*/  ULOP3.LUT UR7, UR7, 0x180, URZ, 0xc0, !UPT ;  /* 0x0000018007077892 */ /* 0x000fe4000f8ec03f */
[----:B------:R-:W-:Y:S02]  /*16f0*/  USHF.R.U32.HI UR8, URZ, 0x4, UR6 ;  /* 0x000000043f087899 */ /* 0x000fe40008011606 */
[----:B------:R-:W-:Y:S02]  /*1700*/  UIADD3 UR6, UR6, 0x14000, URZ ;  /* 0x0001400006067890 */ /* 0x000fe4000fffe03f */
[----:B------:R-:W-:-:S02]  /*1710*/  ULOP3.LUT UR8, UR8, 0x3fff, URZ, 0xc0, !UPT ;  /* 0x00003fff08087892 */ /* 0x000fc4000f8ec03f */
[----:B------:R-:W-:Y:S02]  /*1720*/  USHF.R.U32.HI UR6, URZ, 0x4, UR6 ;  /* 0x000000043f067899 */ /* 0x000fe40008011606 */
[----:B------:R-:W-:Y:S02]  /*1730*/  UIADD3 UR8, UP0, UR7, UR8, URZ ;  /* 0x0000000807087290 */ /* 0x000fe4000ff1e03f */
[----:B------:R-:W-:Y:S02]  /*1740*/  ULOP3.LUT UR6, UR6, 0x3fff, URZ, 0xc0, !UPT ;  /* 0x00003fff06067892 */ /* 0x000fe4000f8ec03f */
[----:B------:R-:W-:Y:S02]  /*1750*/  UIADD3.X UR9, URZ, URZ, URZ, UP0, !UPT ;  /* 0x0000003f3f097290 */ /* 0x000fe400087fe43f */
[----:B------:R-:W-:Y:S02]  /*1760*/  ULOP3.LUT UR18, UR6, 0x2000000, URZ, 0xfc, !UPT ;  /* 0x0200000006127892 */ /* 0x000fe4000f8efc3f */
[----:B------:R-:W-:-:S02]  /*1770*/  ULOP3.LUT UR16, UR8, 0x2000000, URZ, 0xfc, !UPT ;  /* 0x0200000008107892 */ /* 0x000fc4000f8efc3f */
[----:B------:R-:W-:Y:S01]  /*1780*/  ULOP3.LUT UR17, UR9, 0x40000040, URZ, 0xfc, !UPT ;  /* 0x4000004009117892 */ /* 0x000fe2000f8efc3f */
[----:B------:R-:W-:Y:S01]  /*1790*/  UMOV UR7, URZ ;  /* 0x0000003f00077c82 */ /* 0x000fe20008000000 */
[----:B------:R-:W-:-:S04]  /*17a0*/  UISETP.GE.AND UP0, UPT, UR11, 0x5, UPT ;  /* 0x000000050b00788c */ /* 0x000fc8000bf06270 */
[----:B------:R-:W-:-:S03]  /*17b0*/  USEL UR11, UR11, URZ, !UP0 ;  /* 0x0000003f0b0b7287 */ /* 0x000fc6000c000000 */
[----:B------:R-:W-:Y:S01]  /*17c0*/  HGMMA.64x64x16.F32.BF16 R24, gdesc[UR16], R24 ;  /* 0x00e00000101879f0 */ /* 0x000fe20008701818 */
[----:B------:R-:W-:Y:S01]  /*17d0*/  UMOV UR16, 0x2000002 ;  /* 0x0200000200107882 */ /* 0x000fe20000000000 */
[----:B------:R-:W-:Y:S02]  /*17e0*/  UMOV UR17, 0x40000040 ;  /* 0x4000004000117882 */ /* 0x000fe40000000000 */
[----:B------:R-:W-:Y:S02]  /*17f0*/  UIADD3.64 UR18, UR6, UR16, URZ ;  /* 0x0000001006127297 */ /* 0x000fe4000fffe03f */
[----:B------:R-:W-:-:S09]  /*1800*/  UIADD3.64 UR16, UR8, UR16, URZ ;  /* 0x0000001008107297 */ /* 0x000fd2000fffe03f */
        /* <DEDUP_REMOVED lines=29> */
[----:B------:R-:W-:Y:S02]  /*19e0*/  UIADD3.64 UR16, UR8, UR16, URZ ;  /* 0x0000001008107297 */ /* 0x000fe4000fffe03f */
[----:B------:R-:W-:-:S06]  /*19f0*/  ULEA UR6, UR11, UR10, 0xe ;  /* 0x0000000a0b067291 */ /* 0x000fcc000f8e703f */
[----:B------:R-:W-:Y:S02]  /*1a00*/  LEA R67, R3, UR6, 0x1 ;  /* 0x0000000603437c11 */ /* 0x000fe4000f8e08ff */
[----:B------:R-:W-:Y:S02]  /*1a10*/  LEA R69, R4, UR6, 0x1 ;  /* 0x0000000604457c11 */ /* 0x000fe4000f8e08ff */
[----:B------:R-:W-:Y:S02]  /*1a20*/  LEA R89, R5, UR6, 0x1 ;  /* 0x0000000605597c11 */ /* 0x000fe4000f8e08ff */
[----:B------:R-:W-:Y:S01]  /*1a30*/  LEA R88, R6, UR6, 0x1 ;  /* 0x0000000606587c11 */ /* 0x000fe2000f8e08ff */
[----:B------:R-:W-:Y:S03]  /*1a40*/  HGMMA.64x64x16.F32.BF16 R24, gdesc[UR16], R24, gsb0 ;  /* 0x00e00000101879f0 */ /* 0x000fe60008001818 */
[----:B------:R-:W-:-:S02]  /*1a50*/  WARPGROUP.DEPBAR.LE gsb0, 0x1 ;  /* 0x00008000000079c5 */ /* 0x000fc40000010100 */
[----:B------:R-:W-:Y:S06]  /*1a60*/  BAR.SYNC.DEFER_BLOCKING 0x0 ;  /* 0x0000000000007b1d */ /* 0x000fec0000010000 */
[----:B------:R-:W-:Y:S01]  /*1a70*/  @!PT LDS RZ, [RZ] ;  /* 0x00000000fffff984 */ /* 0x000fe20000000800 */
[----:B------:R-:W-:Y:S01]  /*1a80*/  @!PT LDS RZ, [RZ] ;  /* 0x00000000fffff984 */ /* 0x000fe20000000800 */
[----:B------:R-:W-:Y:S01]  /*1a90*/  @!PT LDS RZ, [RZ] ;  /* 0x00000000fffff984 */ /* 0x000fe20000000800 */
[----:B------:R1:W-:Y:S04]  /*1aa0*/  LDGSTS.E.BYPASS.128 [R67], desc[UR14][R92.64], !P0 ;  /* 0x000000005c437fae */ /* 0x0003e8000c101c4e */
[----:B------:R2:W-:Y:S04]  /*1ab0*/  LDGSTS.E.BYPASS.128 [R69], desc[UR14][R64.64], !P0 ;  /* 0x0000000040457fae */ /* 0x0005e8000c101c4e */
[----:B------:R3:W-:Y:S01]  /*1ac0*/  LDGSTS.E.BYPASS.128 [R89], desc[UR14][R90.64], !P0 ;  /* 0x000000005a597fae */ /* 0x0007e2000c101c4e */
[----:B-1----:R-:W-:-:S03]  /*1ad0*/  IADD3 R92, P1, R20, UR4, RZ ;  /* 0x00000004145c7c10 */ /* 0x002fc6000ff3e0ff */
[----:B------:R1:W-:Y:S01]  /*1ae0*/  LDGSTS.E.BYPASS.128 [R88], desc[UR14][R62.64], !P0 ;  /* 0x000000003e587fae */ /* 0x0003e2000c101c4e */
[----:B------:R-:W-:Y:S02]  /*1af0*/  IADD3.X R93, R23, UR5, RZ, P1, !PT ;  /* 0x00000005175d7c10 */ /* 0x000fe40008ffe4ff */
[----:B--2---:R-:W-:Y:S02]  /*1b00*/  IADD3 R64, P1, R22, UR4, RZ ;  /* 0x0000000416407c10 */ /* 0x004fe4000ff3e0ff */
[----:B---3--:R-:W-:Y:S02]  /*1b10*/  LEA R90, R7, UR6, 0x1 ;  /* 0x00000006075a7c11 */ /* 0x008fe4000f8e08ff */
[----:B------:R-:W-:Y:S02]  /*1b20*/  IADD3.X R65, R57, UR5, RZ, P1, !PT ;  /* 0x0000000539417c10 */ /* 0x000fe40008ffe4ff */
[----:B------:R-:W-:Y:S01]  /*1b30*/  LEA R91, R8, UR6, 0x1 ;  /* 0x00000006085b7c11 */ /* 0x000fe2000f8e08ff */
[----:B------:R2:W-:Y:S01]  /*1b40*/  LDGSTS.E.BYPASS.128 [R90], desc[UR14][R92.64], !P0 ;  /* 0x000000005c5a7fae */ /* 0x0005e2000c101c4e */
[----:B-1----:R-:W-:-:S03]  /*1b50*/  IADD3 R62, P1, R56, UR4, RZ ;  /* 0x00000004383e7c10 */ /* 0x002fc6000ff3e0ff */
[----:B------:R-:W-:Y:S01]  /*1b60*/  LDGSTS.E.BYPASS.128 [R91], desc[UR14][R64.64], !P0 ;  /* 0x00000000405b7fae */ /* 0x000fe2000c101c4e */
[----:B------:R-:W-:Y:S02]  /*1b70*/  IADD3.X R63, R59, UR5, RZ, P1, !PT ;  /* 0x000000053b3f7c10 */ /* 0x000fe40008ffe4ff */
[----:B--2---:R-:W-:Y:S02]  /*1b80*/  LEA R92, R9, UR6, 0x1 ;  /* 0x00000006095c7c11 */ /* 0x004fe4000f8e08ff */
[----:B------:R-:W-:-:S03]  /*1b90*/  LEA R93, R10, UR6, 0x1 ;  /* 0x000000060a5d7c11 */ /* 0x000fc6000f8e08ff */
[----:B------:R1:W-:Y:S02]  /*1ba0*/  LDGSTS.E.BYPASS.128 [R92], desc[UR14][R62.64], !P0 ;  /* 0x000000003e5c7fae */ /* 0x0003e4000c101c4e */
[----:B-1----:R-:W-:-:S04]  /*1bb0*/  IADD3 R62, P1, R58, UR4, RZ ;  /* 0x000000043a3e7c10 */ /* 0x002fc8000ff3e0ff */
[----:B------:R-:W-:Y:S02]  /*1bc0*/  IADD3.X R63, R61, UR5, RZ, P1, !PT ;  /* 0x000000053d3f7c10 */ /* 0x000fe40008ffe4ff */
[----:B------:R-:W-:-:S03]  /*1bd0*/  IADD3 R64, P1, R60, UR4, RZ ;  /* 0x000000043c407c10 */ /* 0x000fc6000ff3e0ff */
[----:B------:R-:W-:Y:S01]  /*1be0*/  LDGSTS.E.BYPASS.128 [R93], desc[UR14][R62.64], !P0 ;  /* 0x000000003e5d7fae */ /* 0x000fe2000c101c4e */
[----:B------:R-:W-:Y:S02]  /*1bf0*/  IADD3.X R65, R71, UR5, RZ, P1, !PT ;  /* 0x0000000547417c10 */ /* 0x000fe40008ffe4ff */
[----:B------:R-:W-:Y:S01]  /*1c00*/  IADD3 R66, P1, R70, UR4, RZ ;  /* 0x0000000446427c10 */ /* 0x000fe2000ff3e0ff */
[----:B------:R-:W0:Y:S04]  /*1c10*/  LDGDEPBAR ;  /* 0x00000000000079af */ /* 0x000e280000000000 */
[----:B------:R1:W-:Y:S02]  /*1c20*/  LDGSTS.E.BYPASS.128 [R67+0x14000], desc[UR14][R64.64], !P0 ;  /* 0x1400000040437fae */ /* 0x0003e4000c101c4e */
[----:B-1----:R-:W-:-:S02]  /*1c30*/  IADD3.X R67, R73, UR5, RZ, P1, !PT ;  /* 0x0000000549437c10 */ /* 0x002fc40008ffe4ff */
[----:B------:R-:W-:-:S03]  /*1c40*/  IADD3 R68, P1, R72, UR4, RZ ;  /* 0x0000000448447c10 */ /* 0x000fc6000ff3e0ff */
[----:B------:R1:W-:Y:S02]  /*1c50*/  LDGSTS.E.BYPASS.128 [R69+0x14000], desc[UR14][R66.64], !P0 ;  /* 0x1400000042457fae */ /* 0x0003e4000c101c4e */
[----:B-1----:R-:W-:Y:S02]  /*1c60*/  IADD3.X R69, R75, UR5, RZ, P1, !PT ;  /* 0x000000054b457c10 */ /* 0x002fe40008ffe4ff */
[----:B------:R-:W-:Y:S02]  /*1c70*/  IADD3 R62, P1, R74, UR4, RZ ;  /* 0x000000044a3e7c10 */ /* 0x000fe4000ff3e0ff */
[----:B------:R-:W-:Y:S01]  /*1c80*/  IADD3 R66, P2, R81, UR4, RZ ;  /* 0x0000000451427c10 */ /* 0x000fe2000ff5e0ff */
[----:B------:R-:W-:Y:S01]  /*1c90*/  LDGSTS.E.BYPASS.128 [R89+0x14000], desc[UR14][R68.64], !P0 ;  /* 0x1400000044597fae */ /* 0x000fe2000c101c4e */
[----:B------:R-:W-:Y:S02]  /*1ca0*/  IADD3.X R63, R77, UR5, RZ, P1, !PT ;  /* 0x000000054d3f7c10 */ /* 0x000fe40008ffe4ff */
[----:B------:R-:W-:-:S02]  /*1cb0*/  IADD3 R64, P1, R76, UR4, RZ ;  /* 0x000000044c407c10 */ /* 0x000fc4000ff3e0ff */
[----:B------:R-:W-:Y:S01]  /*1cc0*/  IADD3.X R67, R84, UR5, RZ, P2, !PT ;  /* 0x0000000554437c10 */ /* 0x000fe200097fe4ff */
[----:B------:R1:W-:Y:S01]  /*1cd0*/  LDGSTS.E.BYPASS.128 [R88+0x14000], desc[UR14][R62.64], !P0 ;  /* 0x140000003e587fae */ /* 0x0003e2000c101c4e */
[----:B------:R-:W-:-:S05]  /*1ce0*/  IADD3.X R65, R79, UR5, RZ, P1, !PT ;  /* 0x000000054f417c10 */ /* 0x000fca0008ffe4ff */
[----:B------:R-:W-:Y:S01]  /*1cf0*/  LDGSTS.E.BYPASS.128 [R90+0x14000], desc[UR14][R64.64], !P0 ;  /* 0x14000000405a7fae */ /* 0x000fe2000c101c4e */
[----:B-1----:R-:W-:-:S04]  /*1d00*/  IADD3 R62, P1, R78, UR4, RZ ;  /* 0x000000044e3e7c10 */ /* 0x002fc8000ff3e0ff */
[----:B------:R-:W-:Y:S02]  /*1d10*/  IADD3.X R63, R82, UR5, RZ, P1, !PT ;  /* 0x00000005523f7c10 */ /* 0x000fe40008ffe4ff */
[----:B------:R-:W-:Y:S01]  /*1d20*/  IADD3 R68, P1, R80, UR4, RZ ;  /* 0x0000000450447c10 */ /* 0x000fe2000ff3e0ff */
[----:B------:R-:W-:Y:S02]  /*1d30*/  UIADD3 UR4, UP0, UR4, 0x100, URZ ;  /* 0x0000010004047890 */ /* 0x000fe4000ff1e03f */
[----:B------:R1:W-:Y:S01]  /*1d40*/  LDGSTS.E.BYPASS.128 [R91+0x14000], desc[UR14][R62.64], !P0 ;  /* 0x140000003e5b7fae */ /* 0x0003e2000c101c4e */
[----:B------:R-:W-:Y:S01]  /*1d50*/  IADD3.X R69, R83, UR5, RZ, P1, !PT ;  /* 0x0000000553457c10 */ /* 0x000fe20008ffe4ff */
[----:B------:R-:W-:-:S04]  /*1d60*/  UIADD3.X UR5, URZ, UR5, URZ, UP0, !UPT ;  /* 0x000000053f057290 */ /* 0x000fc800087fe43f */
[----:B------:R2:W-:Y:S04]  /*1d70*/  LDGSTS.E.BYPASS.128 [R92+0x14000], desc[UR14][R68.64], !P0 ;  /* 0x14000000445c7fae */ /* 0x0005e8000c101c4e */
[----:B------:R2:W-:Y:S01]  /*1d80*/  LDGSTS.E.BYPASS.128 [R93+0x14000], desc[UR14][R66.64], !P0 ;  /* 0x14000000425d7fae */ /* 0x0005e2000c101c4e */
[----:B------:R-:W-:Y:S01]  /*1d90*/  ISETP.GE.U32.AND P0, PT, R87, 0xb80, PT ;  /* 0x00000b805700780c */ /* 0x000fe20003f06070 */
[----:B-1----:R-:W-:Y:S02]  /*1da0*/  IMAD.MOV.U32 R62, RZ, RZ, R87 ;  /* 0x000000ffff3e7224 */ /* 0x002fe400078e0057 */
[----:B------:R-:W0:Y:S10]  /*1db0*/  LDGDEPBAR ;  /* 0x00000000000079af */ /* 0x000e340000000000 */
[----:B--2---:R-:W-:Y:S05]  /*1dc0*/  @!P0 BRA `(.L_x_0) ;  /* 0xfffffff400ec8947 */ /* 0x004fea000383ffff */
[----:B------:R-:W-:Y:S02]  /*1dd0*/  WARPGROUP.DEPBAR.LE gsb0, 0x0 ;  /* 0x00008000000079c5 */ /* 0x000fe40000010000 */
[----:B------:R-:W-:Y:S01]  /*1de0*/  LOP3.LUT R86, R86, 0x3, RZ, 0xc0, !PT ;  /* 0x0000000356567812 */ /* 0x000fe200078ec0ff */
[----:B------:R-:W-:-:S04]  /*1df0*/  DEPBAR.LE SB0, 0x0 ;  /* 0x000080000000791a */ /* 0x000fc80000000000 */
[--C-:B------:R-:W-:Y:S01]  /*1e00*/  SHF.R.U32.HI R3, RZ, 0x2, R0.reuse ;  /* 0x00000002ff037819 */ /* 0x100fe20000011600 */
[----:B------:R-:W-:Y:S01]  /*1e10*/  IMAD.SHL.U32 R4, R0, 0x2, RZ ;  /* 0x0000000200047824 */ /* 0x000fe200078e00ff */
[----:B------:R-:W-:Y:S01]  /*1e20*/  SHF.R.U32.HI R5, RZ, 0x3, R0 ;  /* 0x00000003ff057819 */ /* 0x000fe20000011600 */
[----:B------:R-:W-:Y:S01]  /*1e30*/  IMAD.SHL.U32 R6, R86, 0x10, RZ ;  /* 0x0000001056067824 */ /* 0x000fe200078e00ff */
[----:B------:R-:W-:Y:S02]  /*1e40*/  SGXT.U32 R3, R3, 0x3 ;  /* 0x000000030303781a */ /* 0x000fe40000000000 */
[----:B------:R-:W-:Y:S02]  /*1e50*/  CS2R R16, SRZ ;  /* 0x0000000000107805 */ /* 0x000fe4000001ff00 */
[----:B------:R-:W-:Y:S02]  /*1e60*/  LOP3.LUT R4, R4, 0x6, RZ, 0xc0, !PT ;  /* 0x0000000604047812 */ /* 0x000fe400078ec0ff */
[----:B------:R-:W-:-:S02]  /*1e70*/  CS2R R18, SRZ ;  /* 0x0000000000127805 */ /* 0x000fc4000001ff00 */
[----:B------:R-:W-:Y:S02]  /*1e80*/  LOP3.LUT R3, R6, R3, RZ, 0xfc, !PT ;  /* 0x0000000306037212 */ /* 0x000fe400078efcff */
[----:B------:R-:W-:Y:S02]  /*1e90*/  SGXT.U32 R6, R5, 0x4 ;  /* 0x000000040506781a */ /* 0x000fe40000000000 */
[----:B------:R-:W-:Y:S01]  /*1ea0*/  LOP3.LUT R57, R2, 0x38, R13, 0xf8, !PT ;  /* 0x0000003802397812 */ /* 0x000fe200078ef80d */
[----:B------:R-:W-:Y:S01]  /*1eb0*/  IMAD R3, R3, 0x48, R4 ;  /* 0x0000004803037824 */ /* 0x000fe200078e0204 */
[----:B------:R-:W-:Y:S01]  /*1ec0*/  LOP3.LUT R56, R6, R11, RZ, 0xfc, !PT ;  /* 0x0000000b06387212 */ /* 0x000fe200078efcff */
[----:B------:R-:W1:Y:S01]  /*1ed0*/  LDC.64 R4, c[0x0][0x210] ;  /* 0x00008400ff047b82 */ /* 0x000e620000000a00 */
[----:B------:R-:W-:Y:S02]  /*1ee0*/  ISETP.GE.AND P0, PT, R57, 0xc00, PT ;  /* 0x00000c003900780c */ /* 0x000fe40003f06270 */
[----:B------:R-:W-:-:S05]  /*1ef0*/  LEA R6, R3, UR10, 0x2 ;  /* 0x0000000a03067c11 */ /* 0x000fca000f8e10ff */
[----:B------:R-:W-:Y:S01]  /*1f00*/  BAR.SYNC.DEFER_BLOCKING 0x0 ;  /* 0x0000000000007b1d */ /* 0x000fe20000010000 */
[C---:B------:R-:W-:Y:S02]  /*1f10*/  ISETP.LT.AND P1, PT, R56.reuse, 0x1000, !P0 ;  /* 0x000010003800780c */ /* 0x040fe40004721270 */
[----:B------:R-:W-:Y:S02]  /*1f20*/  CS2R R20, SRZ ;  /* 0x0000000000147805 */ /* 0x000fe4000001ff00 */
[----:B------:R-:W-:Y:S01]  /*1f30*/  CS2R R22, SRZ ;  /* 0x0000000000167805 */ /* 0x000fe2000001ff00 */
[----:B-1----:R-:W-:Y:S01]  /*1f40*/  IMAD.WIDE R2, R57, 0x2, R4 ;  /* 0x0000000239027825 */ /* 0x002fe200078e0204 */
[----:B------:R-:W-:Y:S04]  /*1f50*/  STS.64 [R6], R24 ;  /* 0x0000001806007388 */ /* 0x000fe80000000a00 */
[----:B------:R-:W-:Y:S04]  /*1f60*/  STS.64 [R6+0x900], R26 ;  /* 0x0009001a06007388 */ /* 0x000fe80000000a00 */
        /* <DEDUP_REMOVED lines=13> */
[----:B------:R1:W-:Y:S01]  /*2040*/  STS.64 [R6+0x9e0], R54 ;  /* 0x0009e03606007388 */ /* 0x0003e20000000a00 */
[----:B------:R-:W-:Y:S01]  /*2050*/  BAR.SYNC.DEFER_BLOCKING 0x0 ;  /* 0x0000000000007b1d */ /* 0x000fe20000010000 */
[----:B------:R-:W-:-:S04]  /*2060*/  LOP3.LUT R4, R56, 0x10, RZ, 0xfc, !PT ;  /* 0x0000001038047812 */ /* 0x000fc800078efcff */
[----:B------:R-:W-:Y:S01]  /*2070*/  ISETP.LT.AND P2, PT, R4, 0x1000, !P0 ;  /* 0x000010000400780c */ /* 0x000fe20004741270 */
[----:B------:R-:W2:-:S12]  /*2080*/  @P1 LDG.E.EL.128 R16, desc[UR14][R2.64] ;  /* 0x0000000e02101981 */ /* 0x000e98000c2e1d00 */
[----:B------:R-:W3:Y:S01]  /*2090*/  @P2 LDG.E.EL.128 R20, desc[UR14][R2.64] ;  /* 0x0000000e02142981 */ /* 0x000ee2000c2e1d00 */
[----:B------:R-:W-:Y:S02]  /*20a0*/  LOP3.LUT R4, R56, 0x20, RZ, 0xfc, !PT ;  /* 0x0000002038047812 */ /* 0x000fe400078efcff */
[----:B-1----:R-:W-:Y:S02]  /*20b0*/  CS2R R6, SRZ ;  /* 0x0000000000067805 */ /* 0x002fe4000001ff00 */
[----:B------:R-:W-:Y:S02]  /*20c0*/  CS2R R8, SRZ ;  /* 0x0000000000087805 */ /* 0x000fe4000001ff00 */
[----:B------:R-:W-:Y:S02]  /*20d0*/  ISETP.LT.AND P3, PT, R4, 0x1000, !P0 ;  /* 0x000010000400780c */ /* 0x000fe40004761270 */
[----:B------:R-:W-:-:S04]  /*20e0*/  LOP3.LUT R4, R56, 0x30, RZ, 0xfc, !PT ;  /* 0x0000003038047812 */ /* 0x000fc800078efcff */
[----:B------:R-:W-:Y:S02]  /*20f0*/  ISETP.LT.AND P0, PT, R4, 0x1000, !P0 ;  /* 0x000010000400780c */ /* 0x000fe40004701270 */
[----:B------:R-:W-:Y:S02]  /*2100*/  CS2R R4, SRZ ;  /* 0x0000000000047805 */ /* 0x000fe4000001ff00 */
[----:B------:R-:W-:-:S04]  /*2110*/  CS2R R10, SRZ ;  /* 0x00000000000a7805 */ /* 0x000fc8000001ff00 */
[----:B------:R-:W4:Y:S05]  /*2120*/  @P3 LDG.E.EL.128 R4, desc[UR14][R2.64] ;  /* 0x0000000e02043981 */ /* 0x000f2a000c2e1d00 */
[----:B------:R1:W5:Y:S01]  /*2130*/  @P0 LDG.E.EL.128 R8, desc[UR14][R2.64] ;  /* 0x0000000e02080981 */ /* 0x000362000c2e1d00 */
[----:B------:R-:W-:Y:S01]  /*2140*/  SHF.R.U32.HI R0, RZ, 0x3, R0 ;  /* 0x00000003ff007819 */ /* 0x000fe20000011600 */
[----:B------:R-:W-:Y:S01]  /*2150*/  IMAD.SHL.U32 R15, R86, 0x4, RZ ;  /* 0x00000004560f7824 */ /* 0x000fe200078e00ff */
[----:B------:R-:W-:Y:S02]  /*2160*/  LOP3.LUT R13, R13, 0x38, RZ, 0xc0, !PT ;  /* 0x000000380d0d7812 */ /* 0x000fe400078ec0ff */
[----:B------:R-:W-:-:S04]  /*2170*/  SGXT.U32 R0, R0, 0x2 ;  /* 0x000000020000781a */ /* 0x000fc80000000000 */
[----:B------:R-:W-:Y:S01]  /*2180*/  LOP3.LUT R0, R15, R0, RZ, 0xfc, !PT ;  /* 0x000000000f007212 */ /* 0x000fe200078efcff */
[----:B-1----:R-:W-:-:S04]  /*2190*/  IMAD R3, R56, 0xc00, R57 ;  /* 0x00000c0038037824 */ /* 0x002fc800078e0239 */
[----:B------:R-:W-:-:S05]  /*21a0*/  IMAD R0, R0, 0x48, R13 ;  /* 0x0000004800007824 */ /* 0x000fca00078e020d */
[----:B------:R-:W-:-:S05]  /*21b0*/  LEA R0, R0, UR10, 0x2 ;  /* 0x0000000a00007c11 */ /* 0x000fca000f8e10ff */
[----:B------:R-:W1:Y:S04]  /*21c0*/  LDS.128 R32, [R0] ;  /* 0x0000000000207984 */ /* 0x000e680000000c00 */
[----:B------:R-:W1:Y:S04]  /*21d0*/  LDS.128 R28, [R0+0x10] ;  /* 0x00001000001c7984 */ /* 0x000e680000000c00 */
[----:B------:R-:W1:Y:S04]  /*21e0*/  LDS.128 R12, [R0+0x1200] ;  /* 0x00120000000c7984 */ /* 0x000e680000000c00 */
[----:B------:R-:W1:Y:S01]  /*21f0*/  LDS.128 R24, [R0+0x1210] ;  /* 0x0012100000187984 */ /* 0x000e620000000c00 */
[C---:B--2---:R-:W-:Y:S01]  /*2200*/  PRMT R2, R16.reuse, 0x7632, R2 ;  /* 0x0000763210027816 */ /* 0x044fe20000000002 */
[----:B------:R-:W-:Y:S01]  /*2210*/  IMAD.U32 R37, R16, 0x10000, RZ ;  /* 0x0001000010257824 */ /* 0x000fe200078e00ff */
[C---:B------:R-:W-:Y:S01]  /*2220*/  PRMT R16, R17.reuse, 0x7632, R16 ;  /* 0x0000763211107816 */ /* 0x040fe20000000010 */
[----:B------:R-:W-:Y:S01]  /*2230*/  IMAD.U32 R39, R17, 0x10000, RZ ;  /* 0x0001000011277824 */ /* 0x000fe200078e00ff */
[----:B------:R-:W-:Y:S01]  /*2240*/  PRMT R17, R18, 0x7632, R17 ;  /* 0x0000763212117816 */ /* 0x000fe20000000011 */
[----:B------:R-:W-:-:S02]  /*2250*/  IMAD.U32 R2, R2, 0x10000, RZ ;  /* 0x0001000002027824 */ /* 0x000fc400078e00ff */
[----:B-1----:R-:W-:Y:S01]  /*2260*/  FADD R32, R32, R37 ;  /* 0x0000002520207221 */ /* 0x002fe20000000000 */
[----:B------:R-:W-:Y:S01]  /*2270*/  IMAD.U32 R41, R18, 0x10000, RZ ;  /* 0x0001000012297824 */ /* 0x000fe200078e00ff */
[C---:B------:R-:W-:Y:S01]  /*2280*/  PRMT R18, R19.reuse, 0x7632, R18 ;  /* 0x0000763213127816 */ /* 0x040fe20000000012 */
[----:B------:R-:W-:Y:S02]  /*2290*/  IMAD.U32 R19, R19, 0x10000, RZ ;  /* 0x0001000013137824 */ /* 0x000fe400078e00ff */
[----:B------:R-:W-:Y:S01]  /*22a0*/  FADD R33, R33, R2 ;  /* 0x0000000221217221 */ /* 0x000fe20000000000 */
[----:B------:R-:W-:Y:S02]  /*22b0*/  IMAD.U32 R2, R17, 0x10000, RZ ;  /* 0x0001000011027824 */ /* 0x000fe400078e00ff */
[----:B------:R-:W-:Y:S01]  /*22c0*/  FADD R41, R28, R41 ;  /* 0x000000291c297221 */ /* 0x000fe20000000000 */
[----:B------:R-:W-:Y:S01]  /*22d0*/  FADD R36, R30, R19 ;  /* 0x000000131e247221 */ /* 0x000fe20000000000 */
[----:B------:R-:W-:-:S02]  /*22e0*/  IMAD.U32 R18, R18, 0x10000, RZ ;  /* 0x0001000012127824 */ /* 0x000fc400078e00ff */
[--C-:B------:R-:W-:Y:S01]  /*22f0*/  FADD R30, R29, R2.reuse ;  /* 0x000000021d1e7221 */ /* 0x100fe20000000000 */
[----:B---3--:R-:W-:Y:S01]  /*2300*/  PRMT R2, R20, 0x7632, R2 ;  /* 0x0000763214027816 */ /* 0x008fe20000000002 */
[----:B------:R-:W1:Y:S01]  /*2310*/  LDC.64 R28, c[0x0][0x228] ;  /* 0x00008a00ff1c7b82 */ /* 0x000e620000000a00 */
[----:B------:R-:W-:Y:S02]  /*2320*/  IMAD.U32 R16, R16, 0x10000, RZ ;  /* 0x0001000010107824 */ /* 0x000fe400078e00ff */
[----:B------:R-:W-:Y:S01]  /*2330*/  FADD R37, R31, R18 ;  /* 0x000000121f257221 */ /* 0x000fe20000000000 */
[----:B------:R-:W-:Y:S01]  /*2340*/  PRMT R17, R22, 0x7632, R17 ;  /* 0x0000763216117816 */ /* 0x000fe20000000011 */
[----:B------:R-:W-:Y:S02]  /*2350*/  IMAD.U32 R2, R2, 0x10000, RZ ;  /* 0x0001000002027824 */ /* 0x000fe400078e00ff */
[----:B------:R-:W-:Y:S01]  /*2360*/  FADD R35, R35, R16 ;  /* 0x0000001023237221 */ /* 0x000fe20000000000 */
[----:B------:R-:W-:Y:S01]  /*2370*/  PRMT R18, R23, 0x7632, R18 ;  /* 0x0000763217127816 */ /* 0x000fe20000000012 */
[----:B------:R-:W-:Y:S01]  /*2380*/  IMAD.U32 R31, R22, 0x10000, RZ ;  /* 0x00010000161f7824 */ /* 0x000fe200078e00ff */
[----:B------:R-:W-:Y:S01]  /*2390*/  PRMT R16, R21, 0x7632, R16 ;  /* 0x0000763215107816 */ /* 0x000fe20000000010 */
[----:B------:R-:W-:Y:S01]  /*23a0*/  FADD R13, R13, R2 ;  /* 0x000000020d0d7221 */ /* 0x000fe20000000000 */
[----:B------:R-:W-:-:S02]  /*23b0*/  IMAD.U32 R21, R21, 0x10000, RZ ;  /* 0x0001000015157824 */ /* 0x000fc400078e00ff */
[----:B------:R-:W-:Y:S01]  /*23c0*/  FADD R34, R34, R39 ;  /* 0x0000002722227221 */ /* 0x000fe20000000000 */
[----:B------:R-:W-:Y:S02]  /*23d0*/  IMAD.U32 R23, R23, 0x10000, RZ ;  /* 0x0001000017177824 */ /* 0x000fe400078e00ff */
[----:B------:R-:W-:Y:S01]  /*23e0*/  FADD R24, R24, R31 ;  /* 0x0000001f18187221 */ /* 0x000fe20000000000 */
[----:B------:R-:W-:Y:S02]  /*23f0*/  IMAD.U32 R2, R17, 0x10000, RZ ;  /* 0x0001000011027824 */ /* 0x000fe400078e00ff */
[----:B------:R-:W-:Y:S01]  /*2400*/  FADD R14, R14, R21 ;  /* 0x000000150e0e7221 */ /* 0x000fe20000000000 */
[----:B------:R-:W-:Y:S02]  /*2410*/  IMAD.U32 R18, R18, 0x10000, RZ ;  /* 0x0001000012127824 */ /* 0x000fe400078e00ff */
[----:B------:R-:W-:Y:S01]  /*2420*/  FADD R26, R26, R23 ;  /* 0x000000171a1a7221 */ /* 0x000fe20000000000 */
[----:B------:R-:W-:-:S02]  /*2430*/  IMAD.U32 R19, R20, 0x10000, RZ ;  /* 0x0001000014137824 */ /* 0x000fc400078e00ff */
[----:B------:R-:W-:Y:S01]  /*2440*/  FADD R25, R25, R2 ;  /* 0x0000000219197221 */ /* 0x000fe20000000000 */
[----:B------:R-:W-:Y:S02]  /*2450*/  IMAD.U32 R16, R16, 0x10000, RZ ;  /* 0x0001000010107824 */ /* 0x000fe400078e00ff */
[----:B------:R-:W-:Y:S01]  /*2460*/  FADD R27, R27, R18 ;  /* 0x000000121b1b7221 */ /* 0x000fe20000000000 */
[----:B------:R-:W-:Y:S01]  /*2470*/  FADD R12, R12, R19 ;  /* 0x000000130c0c7221 */ /* 0x000fe20000000000 */
[----:B------:R-:W2:Y:S01]  /*2480*/  LDS.128 R20, [R0+0x2400] ;  /* 0x0024000000147984 */ /* 0x000ea20000000c00 */
[----:B------:R-:W-:Y:S01]  /*2490*/  FADD R15, R15, R16 ;  /* 0x000000100f0f7221 */ /* 0x000fe20000000000 */
[----:B------:R-:W-:Y:S01]  /*24a0*/  F2FP.BF16.F32.PACK_AB R32, R33, R32 ;  /* 0x000000202120723e */ /* 0x000fe200000010ff */
[----:B----4-:R-:W-:Y:S01]  /*24b0*/  IMAD.U32 R43, R4, 0x10000, RZ ;  /* 0x00010000042b7824 */ /* 0x010fe200078e00ff */
[----:B------:R-:W-:Y:S01]  /*24c0*/  F2FP.BF16.F32.PACK_AB R33, R35, R34 ;  /* 0x000000222321723e */ /* 0x000fe200000010ff */
[----:B------:R-:W3:Y:S01]  /*24d0*/  LDS.128 R16, [R0+0x2410] ;  /* 0x0024100000107984 */ /* 0x000ee20000000c00 */
[----:B------:R-:W-:Y:S01]  /*24e0*/  F2FP.BF16.F32.PACK_AB R34, R30, R41 ;  /* 0x000000291e22723e */ /* 0x000fe200000010ff */
[----:B------:R-:W-:Y:S01]  /*24f0*/  VIADD R41, R3, 0xc000 ;  /* 0x0000c00003297836 */ /* 0x000fe20000000000 */
[----:B------:R-:W-:Y:S01]  /*2500*/  F2FP.BF16.F32.PACK_AB R35, R37, R36 ;  /* 0x000000242523723e */ /* 0x000fe200000010ff */
[----:B-1----:R-:W-:Y:S01]  /*2510*/  IMAD.WIDE R30, R3, 0x2, R28 ;  /* 0x00000002031e7825 */ /* 0x002fe200078e021c */
[----:B------:R-:W-:-:S02]  /*2520*/  F2FP.BF16.F32.PACK_AB R38, R25, R24 ;  /* 0x000000181926723e */ /* 0x000fc400000010ff */
[----:B------:R-:W-:Y:S01]  /*2530*/  F2FP.BF16.F32.PACK_AB R39, R27, R26 ;  /* 0x0000001a1b27723e */ /* 0x000fe200000010ff */
[----:B------:R-:W-:Y:S01]  /*2540*/  VIADD R25, R3, 0x18000 ;  /* 0x0001800003197836 */ /* 0x000fe20000000000 */
[----:B------:R-:W-:Y:S01]  /*2550*/  F2FP.BF16.F32.PACK_AB R36, R13, R12 ;  /* 0x0000000c0d24723e */ /* 0x000fe200000010ff */
[----:B------:R-:W-:Y:S01]  /*2560*/  VIADD R27, R3, 0x24000 ;  /* 0x00024000031b7836 */ /* 0x000fe20000000000 */
[----:B------:R-:W-:Y:S01]  /*2570*/  F2FP.BF16.F32.PACK_AB R37, R15, R14 ;  /* 0x0000000e0f25723e */ /* 0x000fe200000010ff */
[----:B------:R-:W-:Y:S01]  /*2580*/  IMAD.WIDE R40, R41, 0x2, R28 ;  /* 0x0000000229287825 */ /* 0x000fe200078e021c */
[----:B------:R-:W1:Y:S01]  /*2590*/  LDS.128 R12, [R0+0x3600] ;  /* 0x00360000000c7984 */ /* 0x000e620000000c00 */
[----:B------:R-:W-:Y:S02]  /*25a0*/  PRMT R42, R4, 0x7632, R42 ;  /* 0x00007632042a7816 */ /* 0x000fe4000000002a */
[----:B------:R-:W-:Y:S01]  /*25b0*/  IMAD.WIDE R2, R25, 0x2, R28 ;  /* 0x0000000219027825 */ /* 0x000fe200078e021c */
[----:B------:R-:W-:Y:S01]  /*25c0*/  PRMT R4, R5, 0x7632, R4 ;  /* 0x0000763205047816 */ /* 0x000fe20000000004 */
[----:B------:R-:W-:Y:S02]  /*25d0*/  @P1 STG.E.128 desc[UR14][R30.64], R32 ;  /* 0x000000201e001986 */ /* 0x000fe4000c101d0e */
[----:B------:R-:W-:-:S02]  /*25e0*/  IMAD.WIDE R28, R27, 0x2, R28 ;  /* 0x000000021b1c7825 */ /* 0x000fc400078e021c */
[----:B------:R4:W1:Y:S02]  /*25f0*/  LDS.128 R24, [R0+0x3610] ;  /* 0x0036100000187984 */ /* 0x0008640000000c00 */
[----:B------:R-:W-:Y:S01]  /*2600*/  IMAD.U32 R45, R5, 0x10000, RZ ;  /* 0x00010000052d7824 */ /* 0x000fe200078e00ff */
[C---:B------:R-:W-:Y:S01]  /*2610*/  PRMT R5, R6.reuse, 0x7632, R5 ;  /* 0x0000763206057816 */ /* 0x040fe20000000005 */
[----:B------:R-:W-:Y:S01]  /*2620*/  IMAD.U32 R47, R6, 0x10000, RZ ;  /* 0x00010000062f7824 */ /* 0x000fe200078e00ff */
[C---:B------:R-:W-:Y:S01]  /*2630*/  PRMT R6, R7.reuse, 0x7632, R6 ;  /* 0x0000763207067816 */ /* 0x040fe20000000006 */
[----:B------:R-:W-:Y:S01]  /*2640*/  IMAD.U32 R49, R7, 0x10000, RZ ;  /* 0x0001000007317824 */ /* 0x000fe200078e00ff */
[----:B-----5:R-:W-:Y:S01]  /*2650*/  PRMT R7, R8, 0x7632, R7 ;  /* 0x0000763208077816 */ /* 0x020fe20000000007 */
[----:B------:R-:W-:Y:S01]  /*2660*/  IMAD.U32 R4, R4, 0x10000, RZ ;  /* 0x0001000004047824 */ /* 0x000fe200078e00ff */
[----:B----4-:R-:W-:Y:S01]  /*2670*/  PRMT R0, R9, 0x7632, R0 ;  /* 0x0000763209007816 */ /* 0x010fe20000000000 */
[----:B------:R-:W-:Y:S01]  /*2680*/  IMAD.U32 R42, R42, 0x10000, RZ ;  /* 0x000100002a2a7824 */ /* 0x000fe200078e00ff */
[----:B------:R4:W-:Y:S01]  /*2690*/  @P2 STG.E.128 desc[UR14][R40.64], R36 ;  /* 0x0000002428002986 */ /* 0x0009e2000c101d0e */
[----:B------:R-:W-:-:S02]  /*26a0*/  IMAD.U32 R6, R6, 0x10000, RZ ;  /* 0x0001000006067824 */ /* 0x000fc400078e00ff */
[----:B--2---:R-:W-:Y:S01]  /*26b0*/  FADD R20, R20, R43 ;  /* 0x0000002b14147221 */ /* 0x004fe20000000000 */
[----:B------:R-:W-:Y:S01]  /*26c0*/  IMAD.U32 R31, R8, 0x10000, RZ ;  /* 0x00010000081f7824 */ /* 0x000fe200078e00ff */
[C---:B------:R-:W-:Y:S01]  /*26d0*/  PRMT R8, R10.reuse, 0x7632, R8 ;  /* 0x000076320a087816 */ /* 0x040fe20000000008 */
[----:B------:R-:W-:Y:S02]  /*26e0*/  IMAD.U32 R35, R10, 0x10000, RZ ;  /* 0x000100000a237824 */ /* 0x000fe400078e00ff */
[----:B------:R-:W-:Y:S01]  /*26f0*/  FADD R22, R22, R45 ;  /* 0x0000002d16167221 */ /* 0x000fe20000000000 */
[----:B------:R-:W-:Y:S02]  /*2700*/  IMAD.U32 R10, R5, 0x10000, RZ ;  /* 0x00010000050a7824 */ /* 0x000fe400078e00ff */
[----:B------:R-:W-:Y:S01]  /*2710*/  FADD R5, R23, R4 ;  /* 0x0000000417057221 */ /* 0x000fe20000000000 */
[----:B------:R-:W-:Y:S01]  /*2720*/  IMAD.U32 R33, R9, 0x10000, RZ ;  /* 0x0001000009217824 */ /* 0x000fe200078e00ff */
[----:B------:R-:W-:Y:S01]  /*2730*/  PRMT R9, R11, 0x7632, R9 ;  /* 0x000076320b097816 */ /* 0x000fe20000000009 */
[----:B------:R-:W-:-:S02]  /*2740*/  IMAD.U32 R4, R7, 0x10000, RZ ;  /* 0x0001000007047824 */ /* 0x000fc400078e00ff */
[----:B------:R-:W-:Y:S01]  /*2750*/  FADD R21, R21, R42 ;  /* 0x0000002a15157221 */ /* 0x000fe20000000000 */
[----:B------:R-:W-:Y:S02]  /*2760*/  IMAD.U32 R0, R0, 0x10000, RZ ;  /* 0x0001000000007824 */ /* 0x000fe400078e00ff */
[----:B---3--:R-:W-:Y:S01]  /*2770*/  FADD R16, R16, R47 ;  /* 0x0000002f10107221 */ /* 0x008fe20000000000 */
[----:B------:R-:W-:Y:S01]  /*2780*/  FADD R18, R18, R49 ;  /* 0x0000003112127221 */ /* 0x000fe20000000000 */
[----:B------:R-:W-:Y:S01]  /*2790*/  FADD R17, R17, R10 ;  /* 0x0000000a11117221 */ /* 0x000fe20000000000 */
[----:B------:R-:W-:Y:S01]  /*27a0*/  FADD R7, R19, R6 ;  /* 0x0000000613077221 */ /* 0x000fe20000000000 */
[----:B------:R-:W-:Y:S01]  /*27b0*/  IMAD.U32 R11, R11, 0x10000, RZ ;  /* 0x000100000b0b7824 */ /* 0x000fe200078e00ff */
[----:B------:R-:W-:Y:S01]  /*27c0*/  F2FP.BF16.F32.PACK_AB R5, R5, R22 ;  /* 0x000000160505723e */ /* 0x000fe200000010ff */
[----:B-1----:R-:W-:Y:S01]  /*27d0*/  FADD R15, R15, R0 ;  /* 0x000000000f0f7221 */ /* 0x002fe20000000000 */
[----:B------:R-:W-:Y:S01]  /*27e0*/  FADD R13, R13, R4 ;  /* 0x000000040d0d7221 */ /* 0x000fe20000000000 */
[----:B------:R-:W-:Y:S01]  /*27f0*/  IMAD.U32 R8, R8, 0x10000, RZ ;  /* 0x0001000008087824 */ /* 0x000fe200078e00ff */
[----:B------:R-:W-:Y:S01]  /*2800*/  F2FP.BF16.F32.PACK_AB R4, R21, R20 ;  /* 0x000000141504723e */ /* 0x000fe200000010ff */
[----:B------:R-:W-:Y:S01]  /*2810*/  IMAD.U32 R0, R9, 0x10000, RZ ;  /* 0x0001000009007824 */ /* 0x000fe200078e00ff */
[----:B------:R-:W-:Y:S01]  /*2820*/  F2FP.BF16.F32.PACK_AB R6, R17, R16 ;  /* 0x000000101106723e */ /* 0x000fe200000010ff */
[----:B------:R-:W-:Y:S01]  /*2830*/  FADD R12, R12, R31 ;  /* 0x0000001f0c0c7221 */ /* 0x000fe20000000000 */
[----:B------:R-:W-:Y:S01]  /*2840*/  F2FP.BF16.F32.PACK_AB R7, R7, R18 ;  /* 0x000000120707723e */ /* 0x000fe200000010ff */
[----:B------:R-:W-:Y:S01]  /*2850*/  FADD R14, R14, R33 ;  /* 0x000000210e0e7221 */ /* 0x000fe20000000000 */
[----:B------:R-:W-:Y:S01]  /*2860*/  FADD R24, R24, R35 ;  /* 0x0000002318187221 */ /* 0x000fe20000000000 */
[----:B------:R-:W-:Y:S01]  /*2870*/  FADD R11, R26, R11 ;  /* 0x0000000b1a0b7221 */ /* 0x000fe20000000000 */
[----:B------:R-:W-:Y:S01]  /*2880*/  FADD R25, R25, R8 ;  /* 0x0000000819197221 */ /* 0x000fe20000000000 */
[----:B------:R-:W-:Y:S01]  /*2890*/  FADD R0, R27, R0 ;  /* 0x000000001b007221 */ /* 0x000fe20000000000 */
[----:B------:R4:W-:Y:S01]  /*28a0*/  @P3 STG.E.128 desc[UR14][R2.64], R4 ;  /* 0x0000000402003986 */ /* 0x0009e2000c101d0e */
[----:B------:R-:W-:-:S02]  /*28b0*/  F2FP.BF16.F32.PACK_AB R8, R13, R12 ;  /* 0x0000000c0d08723e */ /* 0x000fc400000010ff */
[----:B------:R-:W-:Y:S02]  /*28c0*/  F2FP.BF16.F32.PACK_AB R9, R15, R14 ;  /* 0x0000000e0f09723e */ /* 0x000fe400000010ff */
[----:B------:R-:W-:Y:S02]  /*28d0*/  F2FP.BF16.F32.PACK_AB R10, R25, R24 ;  /* 0x00000018190a723e */ /* 0x000fe400000010ff */
[----:B------:R-:W-:Y:S01]  /*28e0*/  F2FP.BF16.F32.PACK_AB R11, R0, R11 ;  /* 0x0000000b000b723e */ /* 0x000fe200000010ff */
[----:B------:R-:W-:Y:S06]  /*28f0*/  @!P0 EXIT ;  /* 0x000000000000894d */ /* 0x000fec0003800000 */
[----:B------:R-:W-:Y:S01]  /*2900*/  STG.E.128 desc[UR14][R28.64], R8 ;  /* 0x000000081c007986 */ /* 0x000fe2000c101d0e */
[----:B------:R-:W-:Y:S05]  /*2910*/  EXIT ;  /* 0x000000000000794d */ /* 0x000fea0003800000 */
.L_x_1:
[----:B------:R-:W-:-:S00]  /*2920*/  BRA `(.L_x_1) ;  /* 0xfffffffc00fc7947 */ /* 0x000fc0000383ffff */
[----:B------:R-:W-:-:S00]  /*2930*/  NOP ;  /* 0x0000000000007918 */ /* 0x000fc00000000000 */
        /* <DEDUP_REMOVED lines=12> */
.L_x_2:


//--------------------- .nv.shared.triton_mm      --------------------------
	.section	.nv.shared.triton_mm,"aw",@nobits
	.sectionflags	@""
	.align	16
	.zero		1024


//--------------------- .nv.constant0.triton_mm   --------------------------
	.section	.nv.constant0.triton_mm,"a",@progbits
	.sectionflags	@""
	.align	4
.nv.constant0.triton_mm:
	.zero		560
